//
// Generated by NVIDIA NVVM Compiler
//
// Compiler Build ID: CL-36424714
// Cuda compilation tools, release 13.0, V13.0.88
// Based on NVVM 20.0.0
//

.version 9.0
.target sm_100
.address_size 64

	// .globl	default_function_kernel_2
// _ZZ25default_function_kernel_2E14compute_shared has been demoted

.visible .entry default_function_kernel_2(
	.param .u64 .ptr .align 1 default_function_kernel_2_param_0,
	.param .u64 .ptr .align 1 default_function_kernel_2_param_1
)
.maxntid 18
{
	.reg .pred 	%p<2>;
	.reg .b32 	%r<14>;
	.reg .b32 	%f<174>;
	.reg .b64 	%rd<15>;
	// demoted variable
	.shared .align 4 .b8 _ZZ25default_function_kernel_2E14compute_shared[2304];
	ld.param.u64 	%rd4, [default_function_kernel_2_param_0];
	ld.param.u64 	%rd5, [default_function_kernel_2_param_1];
	cvta.to.global.u64 	%rd6, %rd5;
	mov.u32 	%r1, %tid.x;
	mul.wide.u32 	%rd7, %r1, 4;
	add.s64 	%rd8, %rd6, %rd7;
	ld.global.nc.f32 	%f66, [%rd8];
	sin.approx.f32 	%f67, %f66;
	shl.b32 	%r6, %r1, 2;
	mov.u32 	%r7, _ZZ25default_function_kernel_2E14compute_shared;
	add.s32 	%r8, %r7, %r6;
	st.shared.f32 	[%r8], %f67;
	ld.global.nc.f32 	%f68, [%rd8+72];
	sin.approx.f32 	%f69, %f68;
	st.shared.f32 	[%r8+72], %f69;
	ld.global.nc.f32 	%f70, [%rd8+144];
	sin.approx.f32 	%f71, %f70;
	st.shared.f32 	[%r8+144], %f71;
	ld.global.nc.f32 	%f72, [%rd8+216];
	sin.approx.f32 	%f73, %f72;
	st.shared.f32 	[%r8+216], %f73;
	ld.global.nc.f32 	%f74, [%rd8+288];
	sin.approx.f32 	%f75, %f74;
	st.shared.f32 	[%r8+288], %f75;
	ld.global.nc.f32 	%f76, [%rd8+360];
	sin.approx.f32 	%f77, %f76;
	st.shared.f32 	[%r8+360], %f77;
	ld.global.nc.f32 	%f78, [%rd8+432];
	sin.approx.f32 	%f79, %f78;
	st.shared.f32 	[%r8+432], %f79;
	ld.global.nc.f32 	%f80, [%rd8+504];
	sin.approx.f32 	%f81, %f80;
	st.shared.f32 	[%r8+504], %f81;
	ld.global.nc.f32 	%f82, [%rd8+576];
	sin.approx.f32 	%f83, %f82;
	st.shared.f32 	[%r8+576], %f83;
	ld.global.nc.f32 	%f84, [%rd8+648];
	sin.approx.f32 	%f85, %f84;
	st.shared.f32 	[%r8+648], %f85;
	ld.global.nc.f32 	%f86, [%rd8+720];
	sin.approx.f32 	%f87, %f86;
	st.shared.f32 	[%r8+720], %f87;
	ld.global.nc.f32 	%f88, [%rd8+792];
	sin.approx.f32 	%f89, %f88;
	st.shared.f32 	[%r8+792], %f89;
	ld.global.nc.f32 	%f90, [%rd8+864];
	sin.approx.f32 	%f91, %f90;
	st.shared.f32 	[%r8+864], %f91;
	ld.global.nc.f32 	%f92, [%rd8+936];
	sin.approx.f32 	%f93, %f92;
	st.shared.f32 	[%r8+936], %f93;
	ld.global.nc.f32 	%f94, [%rd8+1008];
	sin.approx.f32 	%f95, %f94;
	st.shared.f32 	[%r8+1008], %f95;
	ld.global.nc.f32 	%f96, [%rd8+1080];
	sin.approx.f32 	%f97, %f96;
	st.shared.f32 	[%r8+1080], %f97;
	ld.global.nc.f32 	%f98, [%rd8+1152];
	sin.approx.f32 	%f99, %f98;
	st.shared.f32 	[%r8+1152], %f99;
	ld.global.nc.f32 	%f100, [%rd8+1224];
	sin.approx.f32 	%f101, %f100;
	st.shared.f32 	[%r8+1224], %f101;
	ld.global.nc.f32 	%f102, [%rd8+1296];
	sin.approx.f32 	%f103, %f102;
	st.shared.f32 	[%r8+1296], %f103;
	ld.global.nc.f32 	%f104, [%rd8+1368];
	sin.approx.f32 	%f105, %f104;
	st.shared.f32 	[%r8+1368], %f105;
	ld.global.nc.f32 	%f106, [%rd8+1440];
	sin.approx.f32 	%f107, %f106;
	st.shared.f32 	[%r8+1440], %f107;
	ld.global.nc.f32 	%f108, [%rd8+1512];
	sin.approx.f32 	%f109, %f108;
	st.shared.f32 	[%r8+1512], %f109;
	ld.global.nc.f32 	%f110, [%rd8+1584];
	sin.approx.f32 	%f111, %f110;
	st.shared.f32 	[%r8+1584], %f111;
	ld.global.nc.f32 	%f112, [%rd8+1656];
	sin.approx.f32 	%f113, %f112;
	st.shared.f32 	[%r8+1656], %f113;
	ld.global.nc.f32 	%f114, [%rd8+1728];
	sin.approx.f32 	%f115, %f114;
	st.shared.f32 	[%r8+1728], %f115;
	ld.global.nc.f32 	%f116, [%rd8+1800];
	sin.approx.f32 	%f117, %f116;
	st.shared.f32 	[%r8+1800], %f117;
	ld.global.nc.f32 	%f118, [%rd8+1872];
	sin.approx.f32 	%f119, %f118;
	st.shared.f32 	[%r8+1872], %f119;
	ld.global.nc.f32 	%f120, [%rd8+1944];
	sin.approx.f32 	%f121, %f120;
	st.shared.f32 	[%r8+1944], %f121;
	ld.global.nc.f32 	%f122, [%rd8+2016];
	sin.approx.f32 	%f123, %f122;
	st.shared.f32 	[%r8+2016], %f123;
	ld.global.nc.f32 	%f124, [%rd8+2088];
	sin.approx.f32 	%f125, %f124;
	st.shared.f32 	[%r8+2088], %f125;
	ld.global.nc.f32 	%f126, [%rd8+2160];
	sin.approx.f32 	%f127, %f126;
	st.shared.f32 	[%r8+2160], %f127;
	ld.global.nc.f32 	%f128, [%rd8+2232];
	sin.approx.f32 	%f129, %f128;
	st.shared.f32 	[%r8+2232], %f129;
	bar.sync 	0;
	mul.wide.u32 	%rd9, %r1, 128;
	add.s64 	%rd10, %rd9, %rd6;
	add.s64 	%rd14, %rd10, 64;
	shl.b32 	%r9, %r1, 7;
	and.b32  	%r10, %r9, 3840;
	add.s32 	%r2, %r7, %r10;
	mov.f32 	%f142, 0f00000000;
	mov.b32 	%r13, 16;
	mov.f32 	%f143, %f142;
	mov.f32 	%f144, %f142;
	mov.f32 	%f145, %f142;
	mov.f32 	%f146, %f142;
	mov.f32 	%f147, %f142;
	mov.f32 	%f148, %f142;
	mov.f32 	%f149, %f142;
	mov.f32 	%f150, %f142;
	mov.f32 	%f151, %f142;
	mov.f32 	%f152, %f142;
	mov.f32 	%f153, %f142;
	mov.f32 	%f154, %f142;
	mov.f32 	%f155, %f142;
	mov.f32 	%f156, %f142;
	mov.f32 	%f157, %f142;
	mov.f32 	%f158, %f142;
	mov.f32 	%f159, %f142;
	mov.f32 	%f160, %f142;
	mov.f32 	%f161, %f142;
	mov.f32 	%f162, %f142;
	mov.f32 	%f163, %f142;
	mov.f32 	%f164, %f142;
	mov.f32 	%f165, %f142;
	mov.f32 	%f166, %f142;
	mov.f32 	%f167, %f142;
	mov.f32 	%f168, %f142;
	mov.f32 	%f169, %f142;
	mov.f32 	%f170, %f142;
	mov.f32 	%f171, %f142;
	mov.f32 	%f172, %f142;
	mov.f32 	%f173, %f142;
$L__BB0_1:
	ld.global.nc.f32 	%f130, [%rd14+-64];
	add.s32 	%r11, %r2, %r13;
	ld.shared.f32 	%f131, [%r11+-16];
	fma.rn.f32 	%f173, %f130, %f131, %f173;
	ld.shared.f32 	%f132, [%r11+-12];
	fma.rn.f32 	%f172, %f130, %f132, %f172;
	ld.global.nc.f32 	%f133, [%rd14+-32];
	fma.rn.f32 	%f165, %f133, %f131, %f165;
	fma.rn.f32 	%f164, %f133, %f132, %f164;
	ld.global.nc.f32 	%f134, [%rd14];
	fma.rn.f32 	%f157, %f134, %f131, %f157;
	fma.rn.f32 	%f156, %f134, %f132, %f156;
	ld.global.nc.f32 	%f135, [%rd14+32];
	fma.rn.f32 	%f149, %f135, %f131, %f149;
	fma.rn.f32 	%f148, %f135, %f132, %f148;
	ld.shared.f32 	%f136, [%r11+-8];
	fma.rn.f32 	%f171, %f130, %f136, %f171;
	ld.shared.f32 	%f137, [%r11+-4];
	fma.rn.f32 	%f170, %f130, %f137, %f170;
	fma.rn.f32 	%f163, %f133, %f136, %f163;
	fma.rn.f32 	%f162, %f133, %f137, %f162;
	fma.rn.f32 	%f155, %f134, %f136, %f155;
	fma.rn.f32 	%f154, %f134, %f137, %f154;
	fma.rn.f32 	%f147, %f135, %f136, %f147;
	fma.rn.f32 	%f146, %f135, %f137, %f146;
	ld.shared.f32 	%f138, [%r11];
	fma.rn.f32 	%f169, %f130, %f138, %f169;
	ld.shared.f32 	%f139, [%r11+4];
	fma.rn.f32 	%f168, %f130, %f139, %f168;
	fma.rn.f32 	%f161, %f133, %f138, %f161;
	fma.rn.f32 	%f160, %f133, %f139, %f160;
	fma.rn.f32 	%f153, %f134, %f138, %f153;
	fma.rn.f32 	%f152, %f134, %f139, %f152;
	fma.rn.f32 	%f145, %f135, %f138, %f145;
	fma.rn.f32 	%f144, %f135, %f139, %f144;
	ld.shared.f32 	%f140, [%r11+8];
	fma.rn.f32 	%f167, %f130, %f140, %f167;
	ld.shared.f32 	%f141, [%r11+12];
	fma.rn.f32 	%f166, %f130, %f141, %f166;
	fma.rn.f32 	%f159, %f133, %f140, %f159;
	fma.rn.f32 	%f158, %f133, %f141, %f158;
	fma.rn.f32 	%f151, %f134, %f140, %f151;
	fma.rn.f32 	%f150, %f134, %f141, %f150;
	fma.rn.f32 	%f143, %f135, %f140, %f143;
	fma.rn.f32 	%f142, %f135, %f141, %f142;
	add.s32 	%r13, %r13, 32;
	add.s64 	%rd14, %rd14, 4;
	setp.ne.s32 	%p1, %r13, 272;
	@%p1 bra 	$L__BB0_1;
	cvta.to.global.u64 	%rd11, %rd4;
	shl.b32 	%r12, %r1, 5;
	mul.wide.u32 	%rd12, %r12, 4;
	add.s64 	%rd13, %rd11, %rd12;
	st.global.f32 	[%rd13], %f173;
	st.global.f32 	[%rd13+4], %f172;
	st.global.f32 	[%rd13+8], %f171;
	st.global.f32 	[%rd13+12], %f170;
	st.global.f32 	[%rd13+16], %f169;
	st.global.f32 	[%rd13+20], %f168;
	st.global.f32 	[%rd13+24], %f167;
	st.global.f32 	[%rd13+28], %f166;
	st.global.f32 	[%rd13+32], %f165;
	st.global.f32 	[%rd13+36], %f164;
	st.global.f32 	[%rd13+40], %f163;
	st.global.f32 	[%rd13+44], %f162;
	st.global.f32 	[%rd13+48], %f161;
	st.global.f32 	[%rd13+52], %f160;
	st.global.f32 	[%rd13+56], %f159;
	st.global.f32 	[%rd13+60], %f158;
	st.global.f32 	[%rd13+64], %f157;
	st.global.f32 	[%rd13+68], %f156;
	st.global.f32 	[%rd13+72], %f155;
	st.global.f32 	[%rd13+76], %f154;
	st.global.f32 	[%rd13+80], %f153;
	st.global.f32 	[%rd13+84], %f152;
	st.global.f32 	[%rd13+88], %f151;
	st.global.f32 	[%rd13+92], %f150;
	st.global.f32 	[%rd13+96], %f149;
	st.global.f32 	[%rd13+100], %f148;
	st.global.f32 	[%rd13+104], %f147;
	st.global.f32 	[%rd13+108], %f146;
	st.global.f32 	[%rd13+112], %f145;
	st.global.f32 	[%rd13+116], %f144;
	st.global.f32 	[%rd13+120], %f143;
	st.global.f32 	[%rd13+124], %f142;
	ret;

}
	// .globl	default_function_kernel
.visible .entry default_function_kernel(
	.param .u64 .ptr .align 1 default_function_kernel_param_0,
	.param .u64 .ptr .align 1 default_function_kernel_param_1
)
.maxntid 32
{
	.reg .b32 	%r<5>;
	.reg .b32 	%f<3>;
	.reg .b64 	%rd<8>;

	ld.param.u64 	%rd1, [default_function_kernel_param_0];
	ld.param.u64 	%rd2, [default_function_kernel_param_1];
	cvta.to.global.u64 	%rd3, %rd1;
	cvta.to.global.u64 	%rd4, %rd2;
	mov.u32 	%r1, %ctaid.x;
	shl.b32 	%r2, %r1, 5;
	mov.u32 	%r3, %tid.x;
	or.b32  	%r4, %r2, %r3;
	mul.wide.u32 	%rd5, %r4, 4;
	add.s64 	%rd6, %rd4, %rd5;
	ld.global.nc.f32 	%f1, [%rd6];
	sin.approx.f32 	%f2, %f1;
	add.s64 	%rd7, %rd3, %rd5;
	st.global.f32 	[%rd7], %f2;
	ret;

}
	// .globl	default_function_kernel_3
.visible .entry default_function_kernel_3(
	.param .u64 .ptr .align 1 default_function_kernel_3_param_0,
	.param .u64 .ptr .align 1 default_function_kernel_3_param_1
)
.maxntid 32
{
	.reg .pred 	%p<7>;
	.reg .b32 	%r<11>;
	.reg .b32 	%f<38>;
	.reg .b64 	%rd<9>;

	ld.param.u64 	%rd2, [default_function_kernel_3_param_0];
	ld.param.u64 	%rd1, [default_function_kernel_3_param_1];
	cvta.to.global.u64 	%rd3, %rd2;
	mov.u32 	%r3, %ctaid.x;
	shl.b32 	%r4, %r3, 5;
	mov.u32 	%r5, %tid.x;
	or.b32  	%r1, %r4, %r5;
	mul.wide.u32 	%rd4, %r1, 4;
	add.s64 	%rd5, %rd3, %rd4;
	ld.global.nc.f32 	%f1, [%rd5];
	abs.f32 	%f2, %f1;
	fma.rn.f32 	%f7, %f1, %f1, 0f3F800000;
	rsqrt.approx.ftz.f32 	%f8, %f7;
	fma.rn.f32 	%f9, %f7, %f8, 0f3F800000;
	rcp.approx.ftz.f32 	%f10, %f9;
	mul.f32 	%f11, %f2, %f10;
	fma.rn.f32 	%f12, %f2, %f11, %f2;
	setp.gt.f32 	%p1, %f2, 0f4B000000;
	selp.f32 	%f3, %f2, %f12, %p1;
	mov.f32 	%f13, 0f3F800000;
	add.rz.f32 	%f14, %f3, %f13;
	mov.b32 	%r6, %f14;
	add.s32 	%r7, %r6, -1061158912;
	and.b32  	%r8, %r7, -8388608;
	mov.b32 	%r2, %f3;
	sub.s32 	%r9, %r2, %r8;
	mov.b32 	%f15, %r9;
	sub.s32 	%r10, 1082130432, %r8;
	mov.b32 	%f16, %r10;
	fma.rn.f32 	%f17, %f16, 0f3E800000, 0fBF800000;
	add.f32 	%f18, %f17, %f15;
	cvt.rn.f32.s32 	%f19, %r8;
	mul.f32 	%f20, %f19, 0f34000000;
	fma.rn.f32 	%f21, %f18, 0fBD39BF78, 0f3DD80012;
	fma.rn.f32 	%f22, %f21, %f18, 0fBE0778E0;
	fma.rn.f32 	%f23, %f22, %f18, 0f3E146475;
	fma.rn.f32 	%f24, %f23, %f18, 0fBE2A68DD;
	fma.rn.f32 	%f25, %f24, %f18, 0f3E4CAF9E;
	fma.rn.f32 	%f26, %f25, %f18, 0fBE800042;
	fma.rn.f32 	%f27, %f26, %f18, 0f3EAAAAE6;
	fma.rn.f32 	%f28, %f27, %f18, 0fBF000000;
	mul.f32 	%f29, %f18, %f28;
	fma.rn.f32 	%f30, %f29, %f18, %f18;
	fma.rn.f32 	%f37, %f20, 0f3F317218, %f30;
	setp.lt.u32 	%p2, %r2, 2139095040;
	@%p2 bra 	$L__BB2_2;
	setp.gt.s32 	%p3, %r2, -1082130432;
	fma.rn.f32 	%f31, %f3, 0f7F800000, 0f7F800000;
	selp.f32 	%f32, %f31, %f37, %p3;
	setp.eq.f32 	%p4, %f3, 0f00000000;
	selp.f32 	%f37, 0f80000000, %f32, %p4;
$L__BB2_2:
	setp.gt.f32 	%p5, %f2, 0f4B000000;
	cvta.to.global.u64 	%rd6, %rd1;
	add.f32 	%f33, %f37, 0f3F317218;
	selp.f32 	%f34, %f33, %f37, %p5;
	setp.num.f32 	%p6, %f2, %f2;
	copysign.f32 	%f35, %f1, %f34;
	selp.f32 	%f36, %f35, %f34, %p6;
	add.s64 	%rd8, %rd6, %rd4;
	st.global.f32 	[%rd8], %f36;
	ret;

}
	// .globl	default_function_kernel_4
.visible .entry default_function_kernel_4(
	.param .u64 .ptr .align 1 default_function_kernel_4_param_0,
	.param .u64 .ptr .align 1 default_function_kernel_4_param_1
)
.maxntid 16
{
	.reg .b32 	%r<5>;
	.reg .b32 	%f<3>;
	.reg .b64 	%rd<8>;

	ld.param.u64 	%rd1, [default_function_kernel_4_param_0];
	ld.param.u64 	%rd2, [default_function_kernel_4_param_1];
	cvta.to.global.u64 	%rd3, %rd2;
	cvta.to.global.u64 	%rd4, %rd1;
	mov.u32 	%r1, %ctaid.x;
	shl.b32 	%r2, %r1, 4;
	mov.u32 	%r3, %tid.x;
	or.b32  	%r4, %r2, %r3;
	mul.wide.u32 	%rd5, %r4, 4;
	add.s64 	%rd6, %rd4, %rd5;
	ld.global.nc.f32 	%f1, [%rd6];
	abs.f32 	%f2, %f1;
	add.s64 	%rd7, %rd3, %rd5;
	st.global.f32 	[%rd7], %f2;
	ret;

}
	// .globl	default_function_kernel_1
.visible .entry default_function_kernel_1(
	.param .u64 .ptr .align 1 default_function_kernel_1_param_0,
	.param .u64 .ptr .align 1 default_function_kernel_1_param_1
)
.maxntid 32
{
	.reg .b32 	%r<5>;
	.reg .b32 	%f<4>;
	.reg .b64 	%rd<8>;

	ld.param.u64 	%rd1, [default_function_kernel_1_param_0];
	ld.param.u64 	%rd2, [default_function_kernel_1_param_1];
	cvta.to.global.u64 	%rd3, %rd1;
	cvta.to.global.u64 	%rd4, %rd2;
	mov.u32 	%r1, %ctaid.x;
	shl.b32 	%r2, %r1, 5;
	mov.u32 	%r3, %tid.x;
	or.b32  	%r4, %r2, %r3;
	mul.wide.u32 	%rd5, %r4, 4;
	add.s64 	%rd6, %rd4, %rd5;
	ld.global.nc.f32 	%f1, [%rd6];
	cvt.rpi.f32.f32 	%f2, %f1;
	add.f32 	%f3, %f1, %f2;
	add.s64 	%rd7, %rd3, %rd5;
	st.global.f32 	[%rd7], %f3;
	ret;

}


// ===== COMPILED SASS (sm_100) =====

	.target	sm_100

	.elftype	@"ET_EXEC"


//--------------------- .note.nv.tkinfo           --------------------------
	.section	.note.nv.tkinfo,"",@"SHT_NOTE"
	.sectionflags	@"SHF_NOTE_NV_TKINFO"
	.tkinfo
        /*0018*/ 	.word	0x00000002
        /*0030*/ 	.string	""
        /*0030*/ 	.string	"ptxas"
        /*0030*/ 	.string	"Cuda compilation tools, release 13.0, V13.0.88"
        /*0030*/ 	.string	"Build cuda_13.0.r13.0/compiler.36424714_0"
        /*0030*/ 	.string	"-arch sm_100 -m 64 "



//--------------------- .note.nv.cuinfo           --------------------------
	.section	.note.nv.cuinfo,"",@"SHT_NOTE"
	.sectionflags	@"SHF_NOTE_NV_CUINFO"
        /*0018*/ 	.short	0x0002
        /*001a*/ 	.short	0x0064
        /*001c*/ 	.short	0x0082
	.zero		2


//--------------------- .nv.info                  --------------------------
	.section	.nv.info,"",@"SHT_CUDA_INFO"
	.align	4


	//----- nvinfo : EIATTR_REGCOUNT
	.align		4
        /*0000*/ 	.byte	0x04, 0x2f
        /*0002*/ 	.short	(.L_1 - .L_0)
	.align		4
.L_0:
        /*0004*/ 	.word	index@(default_function_kernel_2)
        /*0008*/ 	.word	0x00000043


	//----- nvinfo : EIATTR_FRAME_SIZE
	.align		4
.L_1:
        /*000c*/ 	.byte	0x04, 0x11
        /*000e*/ 	.short	(.L_3 - .L_2)
	.align		4
.L_2:
        /*0010*/ 	.word	index@(default_function_kernel_2)
        /*0014*/ 	.word	0x00000000


	//----- nvinfo : EIATTR_REGCOUNT
	.align		4
.L_3:
        /*0018*/ 	.byte	0x04, 0x2f
        /*001a*/ 	.short	(.L_5 - .L_4)
	.align		4
.L_4:
        /*001c*/ 	.word	index@(default_function_kernel)
        /*0020*/ 	.word	0x0000000c


	//----- nvinfo : EIATTR_FRAME_SIZE
	.align		4
.L_5:
        /*0024*/ 	.byte	0x04, 0x11
        /*0026*/ 	.short	(.L_7 - .L_6)
	.align		4
.L_6:
        /*0028*/ 	.word	index@(default_function_kernel)
        /*002c*/ 	.word	0x00000000


	//----- nvinfo : EIATTR_REGCOUNT
	.align		4
.L_7:
        /*0030*/ 	.byte	0x04, 0x2f
        /*0032*/ 	.short	(.L_9 - .L_8)
	.align		4
.L_8:
        /*0034*/ 	.word	index@(default_function_kernel_3)
        /*0038*/ 	.word	0x0000000c


	//----- nvinfo : EIATTR_FRAME_SIZE
	.align		4
.L_9:
        /*003c*/ 	.byte	0x04, 0x11
        /*003e*/ 	.short	(.L_11 - .L_10)
	.align		4
.L_10:
        /*0040*/ 	.word	index@(default_function_kernel_3)
        /*0044*/ 	.word	0x00000000


	//----- nvinfo : EIATTR_REGCOUNT
	.align		4
.L_11:
        /*0048*/ 	.byte	0x04, 0x2f
        /*004a*/ 	.short	(.L_13 - .L_12)
	.align		4
.L_12:
        /*004c*/ 	.word	index@(default_function_kernel_4)
        /*0050*/ 	.word	0x0000000a


	//----- nvinfo : EIATTR_FRAME_SIZE
	.align		4
.L_13:
        /*0054*/ 	.byte	0x04, 0x11
        /*0056*/ 	.short	(.L_15 - .L_14)
	.align		4
.L_14:
        /*0058*/ 	.word	index@(default_function_kernel_4)
        /*005c*/ 	.word	0x00000000


	//----- nvinfo : EIATTR_REGCOUNT
	.align		4
.L_15:
        /*0060*/ 	.byte	0x04, 0x2f
        /*0062*/ 	.short	(.L_17 - .L_16)
	.align		4
.L_16:
        /*0064*/ 	.word	index@(default_function_kernel_1)
        /*0068*/ 	.word	0x0000000c


	//----- nvinfo : EIATTR_FRAME_SIZE
	.align		4
.L_17:
        /*006c*/ 	.byte	0x04, 0x11
        /*006e*/ 	.short	(.L_19 - .L_18)
	.align		4
.L_18:
        /*0070*/ 	.word	index@(default_function_kernel_1)
        /*0074*/ 	.word	0x00000000


	//----- nvinfo : EIATTR_MIN_STACK_SIZE
	.align		4
.L_19:
        /*0078*/ 	.byte	0x04, 0x12
        /*007a*/ 	.short	(.L_21 - .L_20)
	.align		4
.L_20:
        /*007c*/ 	.word	index@(default_function_kernel_1)
        /*0080*/ 	.word	0x00000000


	//----- nvinfo : EIATTR_MIN_STACK_SIZE
	.align		4
.L_21:
        /*0084*/ 	.byte	0x04, 0x12
        /*0086*/ 	.short	(.L_23 - .L_22)
	.align		4
.L_22:
        /*0088*/ 	.word	index@(default_function_kernel_4)
        /*008c*/ 	.word	0x00000000


	//----- nvinfo : EIATTR_MIN_STACK_SIZE
	.align		4
.L_23:
        /*0090*/ 	.byte	0x04, 0x12
        /*0092*/ 	.short	(.L_25 - .L_24)
	.align		4
.L_24:
        /*0094*/ 	.word	index@(default_function_kernel_3)
        /*0098*/ 	.word	0x00000000


	//----- nvinfo : EIATTR_MIN_STACK_SIZE
	.align		4
.L_25:
        /*009c*/ 	.byte	0x04, 0x12
        /*009e*/ 	.short	(.L_27 - .L_26)
	.align		4
.L_26:
        /*00a0*/ 	.word	index@(default_function_kernel)
        /*00a4*/ 	.word	0x00000000


	//----- nvinfo : EIATTR_MIN_STACK_SIZE
	.align		4
.L_27:
        /*00a8*/ 	.byte	0x04, 0x12
        /*00aa*/ 	.short	(.L_29 - .L_28)
	.align		4
.L_28:
        /*00ac*/ 	.word	index@(default_function_kernel_2)
        /*00b0*/ 	.word	0x00000000
.L_29:


//--------------------- .nv.compat                --------------------------
	.section	.nv.compat,"",@"SHT_CUDA_COMPAT_INFO"
	.align	4
        /*0000*/ 	.byte	0x02, 0x09, 0x00, 0x00, 0x02, 0x02, 0x01, 0x00, 0x02, 0x05, 0x05, 0x00, 0x03, 0x07, 0x01, 0x01
        /*0010*/ 	.byte	0x02, 0x03, 0x00, 0x00, 0x02, 0x06, 0x01, 0x00, 0x04, 0x0b, 0x08, 0x00, 0x01, 0x00, 0x00, 0x00
        /*0020*/ 	.byte	0x00, 0x00, 0x00, 0x00


//--------------------- .nv.info.default_function_kernel_1 --------------------------
	.section	.nv.info.default_function_kernel_1,"",@"SHT_CUDA_INFO"
	.sectionflags	@""
	.align	4


	//----- nvinfo : EIATTR_CUDA_API_VERSION
	.align		4
        /*0000*/ 	.byte	0x04, 0x37
        /*0002*/ 	.short	(.L_31 - .L_30)
.L_30:
        /*0004*/ 	.word	0x00000082


	//----- nvinfo : EIATTR_KPARAM_INFO
	.align		4
.L_31:
        /*0008*/ 	.byte	0x04, 0x17
        /*000a*/ 	.short	(.L_33 - .L_32)
.L_32:
        /*000c*/ 	.word	0x00000000
        /*0010*/ 	.short	0x0001
        /*0012*/ 	.short	0x0008
        /*0014*/ 	.byte	0x00, 0xf5, 0x21, 0x00


	//----- nvinfo : EIATTR_KPARAM_INFO
	.align		4
.L_33:
        /*0018*/ 	.byte	0x04, 0x17
        /*001a*/ 	.short	(.L_35 - .L_34)
.L_34:
        /*001c*/ 	.word	0x00000000
        /*0020*/ 	.short	0x0000
        /*0022*/ 	.short	0x0000
        /*0024*/ 	.byte	0x00, 0xf5, 0x21, 0x00


	//----- nvinfo : EIATTR_SPARSE_MMA_MASK
	.align		4
.L_35:
        /*0028*/ 	.byte	0x03, 0x50
        /*002a*/ 	.short	0x0000


	//----- nvinfo : EIATTR_MAXREG_COUNT
	.align		4
        /*002c*/ 	.byte	0x03, 0x1b
        /*002e*/ 	.short	0x00ff


	//----- nvinfo : EIATTR_MERCURY_ISA_VERSION
	.align		4
        /*0030*/ 	.byte	0x03, 0x5f
        /*0032*/ 	.short	0x0101


	//----- nvinfo : EIATTR_VRC_CTA_INIT_COUNT
	.align		4
        /*0034*/ 	.byte	0x02, 0x4a
	.zero		1
	.zero		1


	//----- nvinfo : EIATTR_EXIT_INSTR_OFFSETS
	.align		4
        /*0038*/ 	.byte	0x04, 0x1c
        /*003a*/ 	.short	(.L_37 - .L_36)


	//   ....[0]....
.L_36:
        /*003c*/ 	.word	0x000000e0


	//----- nvinfo : EIATTR_MAX_THREADS
	.align		4
.L_37:
        /*0040*/ 	.byte	0x04, 0x05
        /*0042*/ 	.short	(.L_39 - .L_38)
.L_38:
        /*0044*/ 	.word	0x00000020
        /*0048*/ 	.word	0x00000001
        /*004c*/ 	.word	0x00000001


	//----- nvinfo : EIATTR_CBANK_PARAM_SIZE
	.align		4
.L_39:
        /*0050*/ 	.byte	0x03, 0x19
        /*0052*/ 	.short	0x0010


	//----- nvinfo : EIATTR_PARAM_CBANK
	.align		4
        /*0054*/ 	.byte	0x04, 0x0a
        /*0056*/ 	.short	(.L_41 - .L_40)
	.align		4
.L_40:
        /*0058*/ 	.word	index@(.nv.constant0.default_function_kernel_1)
        /*005c*/ 	.short	0x0380
        /*005e*/ 	.short	0x0010


	//----- nvinfo : EIATTR_SW_WAR
	.align		4
.L_41:
        /*0060*/ 	.byte	0x04, 0x36
        /*0062*/ 	.short	(.L_43 - .L_42)
.L_42:
        /*0064*/ 	.word	0x00000008
.L_43:


//--------------------- .nv.info.default_function_kernel_4 --------------------------
	.section	.nv.info.default_function_kernel_4,"",@"SHT_CUDA_INFO"
	.sectionflags	@""
	.align	4


	//----- nvinfo : EIATTR_CUDA_API_VERSION
	.align		4
        /*0000*/ 	.byte	0x04, 0x37
        /*0002*/ 	.short	(.L_45 - .L_44)
.L_44:
        /*0004*/ 	.word	0x00000082


	//----- nvinfo : EIATTR_KPARAM_INFO
	.align		4
.L_45:
        /*0008*/ 	.byte	0x04, 0x17
        /*000a*/ 	.short	(.L_47 - .L_46)
.L_46:
        /*000c*/ 	.word	0x00000000
        /*0010*/ 	.short	0x0001
        /*0012*/ 	.short	0x0008
        /*0014*/ 	.byte	0x00, 0xf5, 0x21, 0x00


	//----- nvinfo : EIATTR_KPARAM_INFO
	.align		4
.L_47:
        /*0018*/ 	.byte	0x04, 0x17
        /*001a*/ 	.short	(.L_49 - .L_48)
.L_48:
        /*001c*/ 	.word	0x00000000
        /*0020*/ 	.short	0x0000
        /*0022*/ 	.short	0x0000
        /*0024*/ 	.byte	0x00, 0xf5, 0x21, 0x00


	//----- nvinfo : EIATTR_SPARSE_MMA_MASK
	.align		4
.L_49:
        /*0028*/ 	.byte	0x03, 0x50
        /*002a*/ 	.short	0x0000


	//----- nvinfo : EIATTR_MAXREG_COUNT
	.align		4
        /*002c*/ 	.byte	0x03, 0x1b
        /*002e*/ 	.short	0x00ff


	//----- nvinfo : EIATTR_MERCURY_ISA_VERSION
	.align		4
        /*0030*/ 	.byte	0x03, 0x5f
        /*0032*/ 	.short	0x0101


	//----- nvinfo : EIATTR_VRC_CTA_INIT_COUNT
	.align		4
        /*0034*/ 	.byte	0x02, 0x4a
	.zero		1
	.zero		1


	//----- nvinfo : EIATTR_EXIT_INSTR_OFFSETS
	.align		4
        /*0038*/ 	.byte	0x04, 0x1c
        /*003a*/ 	.short	(.L_51 - .L_50)


	//   ....[0]....
.L_50:
        /*003c*/ 	.word	0x000000d0


	//----- nvinfo : EIATTR_MAX_THREADS
	.align		4
.L_51:
        /*0040*/ 	.byte	0x04, 0x05
        /*0042*/ 	.short	(.L_53 - .L_52)
.L_52:
        /*0044*/ 	.word	0x00000010
        /*0048*/ 	.word	0x00000001
        /*004c*/ 	.word	0x00000001


	//----- nvinfo : EIATTR_CBANK_PARAM_SIZE
	.align		4
.L_53:
        /*0050*/ 	.byte	0x03, 0x19
        /*0052*/ 	.short	0x0010


	//----- nvinfo : EIATTR_PARAM_CBANK
	.align		4
        /*0054*/ 	.byte	0x04, 0x0a
        /*0056*/ 	.short	(.L_55 - .L_54)
	.align		4
.L_54:
        /*0058*/ 	.word	index@(.nv.constant0.default_function_kernel_4)
        /*005c*/ 	.short	0x0380
        /*005e*/ 	.short	0x0010


	//----- nvinfo : EIATTR_SW_WAR
	.align		4
.L_55:
        /*0060*/ 	.byte	0x04, 0x36
        /*0062*/ 	.short	(.L_57 - .L_56)
.L_56:
        /*0064*/ 	.word	0x00000008
.L_57:


//--------------------- .nv.info.default_function_kernel_3 --------------------------
	.section	.nv.info.default_function_kernel_3,"",@"SHT_CUDA_INFO"
	.sectionflags	@""
	.align	4


	//----- nvinfo : EIATTR_CUDA_API_VERSION
	.align		4
        /*0000*/ 	.byte	0x04, 0x37
        /*0002*/ 	.short	(.L_59 - .L_58)
.L_58:
        /*0004*/ 	.word	0x00000082


	//----- nvinfo : EIATTR_KPARAM_INFO
	.align		4
.L_59:
        /*0008*/ 	.byte	0x04, 0x17
        /*000a*/ 	.short	(.L_61 - .L_60)
.L_60:
        /*000c*/ 	.word	0x00000000
        /*0010*/ 	.short	0x0001
        /*0012*/ 	.short	0x0008
        /*0014*/ 	.byte	0x00, 0xf5, 0x21, 0x00


	//----- nvinfo : EIATTR_KPARAM_INFO
	.align		4
.L_61:
        /*0018*/ 	.byte	0x04, 0x17
        /*001a*/ 	.short	(.L_63 - .L_62)
.L_62:
        /*001c*/ 	.word	0x00000000
        /*0020*/ 	.short	0x0000
        /*0022*/ 	.short	0x0000
        /*0024*/ 	.byte	0x00, 0xf5, 0x21, 0x00


	//----- nvinfo : EIATTR_SPARSE_MMA_MASK
	.align		4
.L_63:
        /*0028*/ 	.byte	0x03, 0x50
        /*002a*/ 	.short	0x0000


	//----- nvinfo : EIATTR_MAXREG_COUNT
	.align		4
        /*002c*/ 	.byte	0x03, 0x1b
        /*002e*/ 	.short	0x00ff


	//----- nvinfo : EIATTR_MERCURY_ISA_VERSION
	.align		4
        /*0030*/ 	.byte	0x03, 0x5f
        /*0032*/ 	.short	0x0101


	//----- nvinfo : EIATTR_VRC_CTA_INIT_COUNT
	.align		4
        /*0034*/ 	.byte	0x02, 0x4a
	.zero		1
	.zero		1


	//----- nvinfo : EIATTR_EXIT_INSTR_OFFSETS
	.align		4
        /*0038*/ 	.byte	0x04, 0x1c
        /*003a*/ 	.short	(.L_65 - .L_64)


	//   ....[0]....
.L_64:
        /*003c*/ 	.word	0x00000340


	//----- nvinfo : EIATTR_MAX_THREADS
	.align		4
.L_65:
        /*0040*/ 	.byte	0x04, 0x05
        /*0042*/ 	.short	(.L_67 - .L_66)
.L_66:
        /*0044*/ 	.word	0x00000020
        /*0048*/ 	.word	0x00000001
        /*004c*/ 	.word	0x00000001


	//----- nvinfo : EIATTR_CBANK_PARAM_SIZE
	.align		4
.L_67:
        /*0050*/ 	.byte	0x03, 0x19
        /*0052*/ 	.short	0x0010


	//----- nvinfo : EIATTR_PARAM_CBANK
	.align		4
        /*0054*/ 	.byte	0x04, 0x0a
        /*0056*/ 	.short	(.L_69 - .L_68)
	.align		4
.L_68:
        /*0058*/ 	.word	index@(.nv.constant0.default_function_kernel_3)
        /*005c*/ 	.short	0x0380
        /*005e*/ 	.short	0x0010


	//----- nvinfo : EIATTR_SW_WAR
	.align		4
.L_69:
        /*0060*/ 	.byte	0x04, 0x36
        /*0062*/ 	.short	(.L_71 - .L_70)
.L_70:
        /*0064*/ 	.word	0x00000008
.L_71:


//--------------------- .nv.info.default_function_kernel --------------------------
	.section	.nv.info.default_function_kernel,"",@"SHT_CUDA_INFO"
	.sectionflags	@""
	.align	4


	//----- nvinfo : EIATTR_CUDA_API_VERSION
	.align		4
        /*0000*/ 	.byte	0x04, 0x37
        /*0002*/ 	.short	(.L_73 - .L_72)
.L_72:
        /*0004*/ 	.word	0x00000082


	//----- nvinfo : EIATTR_KPARAM_INFO
	.align		4
.L_73:
        /*0008*/ 	.byte	0x04, 0x17
        /*000a*/ 	.short	(.L_75 - .L_74)
.L_74:
        /*000c*/ 	.word	0x00000000
        /*0010*/ 	.short	0x0001
        /*0012*/ 	.short	0x0008
        /*0014*/ 	.byte	0x00, 0xf5, 0x21, 0x00


	//----- nvinfo : EIATTR_KPARAM_INFO
	.align		4
.L_75:
        /*0018*/ 	.byte	0x04, 0x17
        /*001a*/ 	.short	(.L_77 - .L_76)
.L_76:
        /*001c*/ 	.word	0x00000000
        /*0020*/ 	.short	0x0000
        /*0022*/ 	.short	0x0000
        /*0024*/ 	.byte	0x00, 0xf5, 0x21, 0x00


	//----- nvinfo : EIATTR_SPARSE_MMA_MASK
	.align		4
.L_77:
        /*0028*/ 	.byte	0x03, 0x50
        /*002a*/ 	.short	0x0000


	//----- nvinfo : EIATTR_MAXREG_COUNT
	.align		4
        /*002c*/ 	.byte	0x03, 0x1b
        /*002e*/ 	.short	0x00ff


	//----- nvinfo : EIATTR_MERCURY_ISA_VERSION
	.align		4
        /*0030*/ 	.byte	0x03, 0x5f
        /*0032*/ 	.short	0x0101


	//----- nvinfo : EIATTR_VRC_CTA_INIT_COUNT
	.align		4
        /*0034*/ 	.byte	0x02, 0x4a
	.zero		1
	.zero		1


	//----- nvinfo : EIATTR_EXIT_INSTR_OFFSETS
	.align		4
        /*0038*/ 	.byte	0x04, 0x1c
        /*003a*/ 	.short	(.L_79 - .L_78)


	//   ....[0]....
.L_78:
        /*003c*/ 	.word	0x000000e0


	//----- nvinfo : EIATTR_MAX_THREADS
	.align		4
.L_79:
        /*0040*/ 	.byte	0x04, 0x05
        /*0042*/ 	.short	(.L_81 - .L_80)
.L_80:
        /*0044*/ 	.word	0x00000020
        /*0048*/ 	.word	0x00000001
        /*004c*/ 	.word	0x00000001


	//----- nvinfo : EIATTR_CBANK_PARAM_SIZE
	.align		4
.L_81:
        /*0050*/ 	.byte	0x03, 0x19
        /*0052*/ 	.short	0x0010


	//----- nvinfo : EIATTR_PARAM_CBANK
	.align		4
        /*0054*/ 	.byte	0x04, 0x0a
        /*0056*/ 	.short	(.L_83 - .L_82)
	.align		4
.L_82:
        /*0058*/ 	.word	index@(.nv.constant0.default_function_kernel)
        /*005c*/ 	.short	0x0380
        /*005e*/ 	.short	0x0010


	//----- nvinfo : EIATTR_SW_WAR
	.align		4
.L_83:
        /*0060*/ 	.byte	0x04, 0x36
        /*0062*/ 	.short	(.L_85 - .L_84)
.L_84:
        /*0064*/ 	.word	0x00000008
.L_85:


//--------------------- .nv.info.default_function_kernel_2 --------------------------
	.section	.nv.info.default_function_kernel_2,"",@"SHT_CUDA_INFO"
	.sectionflags	@""
	.align	4


	//----- nvinfo : EIATTR_CUDA_API_VERSION
	.align		4
        /*0000*/ 	.byte	0x04, 0x37
        /*0002*/ 	.short	(.L_87 - .L_86)
.L_86:
        /*0004*/ 	.word	0x00000082


	//----- nvinfo : EIATTR_KPARAM_INFO
	.align		4
.L_87:
        /*0008*/ 	.byte	0x04, 0x17
        /*000a*/ 	.short	(.L_89 - .L_88)
.L_88:
        /*000c*/ 	.word	0x00000000
        /*0010*/ 	.short	0x0001
        /*0012*/ 	.short	0x0008
        /*0014*/ 	.byte	0x00, 0xf5, 0x21, 0x00


	//----- nvinfo : EIATTR_KPARAM_INFO
	.align		4
.L_89:
        /*0018*/ 	.byte	0x04, 0x17
        /*001a*/ 	.short	(.L_91 - .L_90)
.L_90:
        /*001c*/ 	.word	0x00000000
        /*0020*/ 	.short	0x0000
        /*0022*/ 	.short	0x0000
        /*0024*/ 	.byte	0x00, 0xf5, 0x21, 0x00


	//----- nvinfo : EIATTR_SPARSE_MMA_MASK
	.align		4
.L_91:
        /*0028*/ 	.byte	0x03, 0x50
        /*002a*/ 	.short	0x0000


	//----- nvinfo : EIATTR_MAXREG_COUNT
	.align		4
        /*002c*/ 	.byte	0x03, 0x1b
        /*002e*/ 	.short	0x00ff


	//----- nvinfo : EIATTR_NUM_BARRIERS
	.align		4
        /*0030*/ 	.byte	0x02, 0x4c
        /*0032*/ 	.byte	0x01
	.zero		1


	//----- nvinfo : EIATTR_MERCURY_ISA_VERSION
	.align		4
        /*0034*/ 	.byte	0x03, 0x5f
        /*0036*/ 	.short	0x0101


	//----- nvinfo : EIATTR_VRC_CTA_INIT_COUNT
	.align		4
        /*0038*/ 	.byte	0x02, 0x4a
	.zero		1
	.zero		1


	//----- nvinfo : EIATTR_EXIT_INSTR_OFFSETS
	.align		4
        /*003c*/ 	.byte	0x04, 0x1c
        /*003e*/ 	.short	(.L_93 - .L_92)


	//   ....[0]....
.L_92:
        /*0040*/ 	.word	0x00001620


	//----- nvinfo : EIATTR_MAX_THREADS
	.align		4
.L_93:
        /*0044*/ 	.byte	0x04, 0x05
        /*0046*/ 	.short	(.L_95 - .L_94)
.L_94:
        /*0048*/ 	.word	0x00000012
        /*004c*/ 	.word	0x00000001
        /*0050*/ 	.word	0x00000001


	//----- nvinfo : EIATTR_CBANK_PARAM_SIZE
	.align		4
.L_95:
        /*0054*/ 	.byte	0x03, 0x19
        /*0056*/ 	.short	0x0010


	//----- nvinfo : EIATTR_PARAM_CBANK
	.align		4
        /*0058*/ 	.byte	0x04, 0x0a
        /*005a*/ 	.short	(.L_97 - .L_96)
	.align		4
.L_96:
        /*005c*/ 	.word	index@(.nv.constant0.default_function_kernel_2)
        /*0060*/ 	.short	0x0380
        /*0062*/ 	.short	0x0010


	//----- nvinfo : EIATTR_SW_WAR
	.align		4
.L_97:
        /*0064*/ 	.byte	0x04, 0x36
        /*0066*/ 	.short	(.L_99 - .L_98)
.L_98:
        /*0068*/ 	.word	0x00000008
.L_99:


//--------------------- .nv.callgraph             --------------------------
	.section	.nv.callgraph,"",@"SHT_CUDA_CALLGRAPH"
	.align	4
	.sectionentsize	8
	.align		4
        /*0000*/ 	.word	0x00000000
	.align		4
        /*0004*/ 	.word	0xffffffff
	.align		4
        /*0008*/ 	.word	0x00000000
	.align		4
        /*000c*/ 	.word	0xfffffffe
	.align		4
        /*0010*/ 	.word	0x00000000
	.align		4
        /*0014*/ 	.word	0xfffffffd
	.align		4
        /*0018*/ 	.word	0x00000000
	.align		4
        /*001c*/ 	.word	0xfffffffc


//--------------------- .text.default_function_kernel_1 --------------------------
	.section	.text.default_function_kernel_1,"ax",@progbits
	.align	128
        .global         default_function_kernel_1
        .type           default_function_kernel_1,@function
        .size           default_function_kernel_1,(.L_x_6 - default_function_kernel_1)
        .other          default_function_kernel_1,@"STO_CUDA_ENTRY STV_DEFAULT"
default_function_kernel_1:
.text.default_function_kernel_1:
[----:B------:R-:W-:Y:S01]  /*0000*/  LDC R1, c[0x0][0x37c] ;  /* 0x0000df00ff017b82 */ /* 0x000fe20000000800 */
[----:B------:R-:W0:Y:S07]  /*0010*/  S2R R7, SR_TID.X ;  /* 0x0000000000077919 */ /* 0x000e2e0000002100 */
[----:B------:R-:W1:Y:S01]  /*0020*/  S2UR UR4, SR_CTAID.X ;  /* 0x00000000000479c3 */ /* 0x000e620000002500 */
[----:B------:R-:W2:Y:S07]  /*0030*/  LDCU.64 UR6, c[0x0][0x358] ;  /* 0x00006b00ff0677ac */ /* 0x000eae0008000a00 */
[----:B------:R-:W3:Y:S08]  /*0040*/  LDC.64 R2, c[0x0][0x388] ;  /* 0x0000e200ff027b82 */ /* 0x000ef00000000a00 */
[----:B------:R-:W4:Y:S01]  /*0050*/  LDC.64 R4, c[0x0][0x380] ;  /* 0x0000e000ff047b82 */ /* 0x000f220000000a00 */
[----:B-1----:R-:W-:-:S06]  /*0060*/  USHF.L.U32 UR4, UR4, 0x5, URZ ;  /* 0x0000000504047899 */ /* 0x002fcc00080006ff */
[----:B0-----:R-:W-:-:S05]  /*0070*/  LOP3.LUT R7, R7, UR4, RZ, 0xfc, !PT ;  /* 0x0000000407077c12 */ /* 0x001fca000f8efcff */
[----:B---3--:R-:W-:-:S06]  /*0080*/  IMAD.WIDE.U32 R2, R7, 0x4, R2 ;  /* 0x0000000407027825 */ /* 0x008fcc00078e0002 */
[----:B--2---:R-:W2:Y:S01]  /*0090*/  LDG.E.CONSTANT R2, desc[UR6][R2.64] ;  /* 0x0000000602027981 */ /* 0x004ea2000c1e9900 */
[----:B----4-:R-:W-:Y:S01]  /*00a0*/  IMAD.WIDE.U32 R4, R7, 0x4, R4 ;  /* 0x0000000407047825 */ /* 0x010fe200078e0004 */
[----:B--2---:R-:W0:Y:S03]  /*00b0*/  FRND.CEIL R9, R2 ;  /* 0x0000000200097307 */ /* 0x004e260000209000 */
[----:B0-----:R-:W-:-:S05]  /*00c0*/  FADD R9, R2, R9 ;  /* 0x0000000902097221 */ /* 0x001fca0000000000 */
[----:B------:R-:W-:Y:S01]  /*00d0*/  STG.E desc[UR6][R4.64], R9 ;  /* 0x0000000904007986 */ /* 0x000fe2000c101906 */
[----:B------:R-:W-:Y:S05]  /*00e0*/  EXIT ;  /* 0x000000000000794d */ /* 0x000fea0003800000 */
.L_x_0:
[----:B------:R-:W-:-:S00]  /*00f0*/  BRA `(.L_x_0) ;  /* 0xfffffffc00fc7947 */ /* 0x000fc0000383ffff */
[----:B------:R-:W-:-:S00]  /*0100*/  NOP ;  /* 0x0000000000007918 */ /* 0x000fc00000000000 */
[----:B------:R-:W-:-:S00]  /*0110*/  NOP ;  /* 0x0000000000007918 */ /* 0x000fc00000000000 */
[----:B------:R-:W-:-:S00]  /*0120*/  NOP ;  /* 0x0000000000007918 */ /* 0x000fc00000000000 */
[----:B------:R-:W-:-:S00]  /*0130*/  NOP ;  /* 0x0000000000007918 */ /* 0x000fc00000000000 */
[----:B------:R-:W-:-:S00]  /*0140*/  NOP ;  /* 0x0000000000007918 */ /* 0x000fc00000000000 */
[----:B------:R-:W-:-:S00]  /*0150*/  NOP ;  /* 0x0000000000007918 */ /* 0x000fc00000000000 */
[----:B------:R-:W-:-:S00]  /*0160*/  NOP ;  /* 0x0000000000007918 */ /* 0x000fc00000000000 */
[----:B------:R-:W-:-:S00]  /*0170*/  NOP ;  /* 0x0000000000007918 */ /* 0x000fc00000000000 */
.L_x_6:


//--------------------- .text.default_function_kernel_4 --------------------------
	.section	.text.default_function_kernel_4,"ax",@progbits
	.align	128
        .global         default_function_kernel_4
        .type           default_function_kernel_4,@function
        .size           default_function_kernel_4,(.L_x_7 - default_function_kernel_4)
        .other          default_function_kernel_4,@"STO_CUDA_ENTRY STV_DEFAULT"
default_function_kernel_4:
.text.default_function_kernel_4:
        /* <DEDUP_REMOVED lines=10> */
[----:B----4-:R-:W-:-:S04]  /*00a0*/  IMAD.WIDE.U32 R4, R7, 0x4, R4 ;  /* 0x0000000407047825 */ /* 0x010fc800078e0004 */
[----:B--2---:R-:W-:-:S05]  /*00b0*/  FADD R7, |R2|, -RZ ;  /* 0x800000ff02077221 */ /* 0x004fca0000000200 */
[----:B------:R-:W-:Y:S01]  /*00c0*/  STG.E desc[UR6][R4.64], R7 ;  /* 0x0000000704007986 */ /* 0x000fe2000c101906 */
[----:B------:R-:W-:Y:S05]  /*00d0*/  EXIT ;  /* 0x000000000000794d */ /* 0x000fea0003800000 */
.L_x_1:
        /* <DEDUP_REMOVED lines=10> */
.L_x_7:


//--------------------- .text.default_function_kernel_3 --------------------------
	.section	.text.default_function_kernel_3,"ax",@progbits
	.align	128
        .global         default_function_kernel_3
        .type           default_function_kernel_3,@function
        .size           default_function_kernel_3,(.L_x_8 - default_function_kernel_3)
        .other          default_function_kernel_3,@"STO_CUDA_ENTRY STV_DEFAULT"
default_function_kernel_3:
.text.default_function_kernel_3:
[----:B------:R-:W-:Y:S01]  /*0000*/  LDC R1, c[0x0][0x37c] ;  /* 0x0000df00ff017b82 */ /* 0x000fe20000000800 */
[----:B------:R-:W0:Y:S07]  /*0010*/  S2R R5, SR_TID.X ;  /* 0x0000000000057919 */ /* 0x000e2e0000002100 */
[----:B------:R-:W1:Y:S01]  /*0020*/  S2UR UR4, SR_CTAID.X ;  /* 0x00000000000479c3 */ /* 0x000e620000002500 */
[----:B------:R-:W2:Y:S07]  /*0030*/  LDCU.64 UR6, c[0x0][0x358] ;  /* 0x00006b00ff0677ac */ /* 0x000eae0008000a00 */
[----:B------:R-:W3:Y:S01]  /*0040*/  LDC.64 R2, c[0x0][0x380] ;  /* 0x0000e000ff027b82 */ /* 0x000ee20000000a00 */
[----:B-1----:R-:W-:-:S06]  /*0050*/  USHF.L.U32 UR4, UR4, 0x5, URZ ;  /* 0x0000000504047899 */ /* 0x002fcc00080006ff */
[----:B0-----:R-:W-:-:S05]  /*0060*/  LOP3.LUT R5, R5, UR4, RZ, 0xfc, !PT ;  /* 0x0000000405057c12 */ /* 0x001fca000f8efcff */
[----:B---3--:R-:W-:-:S05]  /*0070*/  IMAD.WIDE.U32 R2, R5, 0x4, R2 ;  /* 0x0000000405027825 */ /* 0x008fca00078e0002 */
[----:B--2---:R-:W2:Y:S01]  /*0080*/  LDG.E.CONSTANT R0, desc[UR6][R2.64] ;  /* 0x0000000602007981 */ /* 0x004ea2000c1e9900 */
[----:B------:R-:W-:Y:S02]  /*0090*/  HFMA2 R8, -RZ, RZ, 1.625, 0 ;  /* 0x3e800000ff087431 */ /* 0x000fe400000001ff */
[C---:B--2---:R-:W-:Y:S01]  /*00a0*/  FFMA R4, R0.reuse, R0, 1 ;  /* 0x3f80000000047423 */ /* 0x044fe20000000000 */
[----:B------:R-:W-:-:S03]  /*00b0*/  FSETP.GT.AND P0, PT, |R0|, 8388608, PT ;  /* 0x4b0000000000780b */ /* 0x000fc60003f04200 */
[----:B------:R-:W0:Y:S02]  /*00c0*/  MUFU.RSQ R7, R4 ;  /* 0x0000000400077308 */ /* 0x000e240000001400 */
[----:B0-----:R-:W-:-:S06]  /*00d0*/  FFMA R7, R4, R7, 1 ;  /* 0x3f80000004077423 */ /* 0x001fcc0000000007 */
[----:B------:R-:W0:Y:S02]  /*00e0*/  MUFU.RCP R7, R7 ;  /* 0x0000000700077308 */ /* 0x000e240000001000 */
[----:B0-----:R-:W-:Y:S01]  /*00f0*/  FMUL R9, |R0|, R7 ;  /* 0x0000000700097220 */ /* 0x001fe20000400200 */
[----:B------:R-:W-:-:S03]  /*0100*/  MOV R7, 0x3d39bf78 ;  /* 0x3d39bf7800077802 */ /* 0x000fc60000000f00 */
[----:B------:R-:W-:-:S05]  /*0110*/  FFMA R9, |R0|, R9, |R0| ;  /* 0x0000000900097223 */ /* 0x000fca0000000600 */
[----:B------:R-:W-:-:S04]  /*0120*/  FSEL R9, |R0|, R9, P0 ;  /* 0x0000000900097208 */ /* 0x000fc80000000200 */
[C---:B------:R-:W-:Y:S01]  /*0130*/  ISETP.GE.U32.AND P1, PT, R9.reuse, 0x7f800000, PT ;  /* 0x7f8000000900780c */ /* 0x040fe20003f26070 */
[----:B------:R-:W-:-:S03]  /*0140*/  FADD.RZ R6, R9, 1 ;  /* 0x3f80000009067421 */ /* 0x000fc6000000c000 */
[----:B------:R-:W-:Y:S02]  /*0150*/  ISETP.GT.AND P2, PT, R9, -0x40800000, P1 ;  /* 0xbf8000000900780c */ /* 0x000fe40000f44270 */
[----:B------:R-:W-:-:S04]  /*0160*/  IADD3 R6, PT, PT, R6, -0x3f400000, RZ ;  /* 0xc0c0000006067810 */ /* 0x000fc80007ffe0ff */
[----:B------:R-:W-:-:S03]  /*0170*/  LOP3.LUT R6, R6, 0xff800000, RZ, 0xc0, !PT ;  /* 0xff80000006067812 */ /* 0x000fc600078ec0ff */
[----:B------:R-:W-:Y:S02]  /*0180*/  @P1 MOV R4, 0x7f800000 ;  /* 0x7f80000000041802 */ /* 0x000fe40000000f00 */
[----:B------:R-:W-:Y:S02]  /*0190*/  IADD3 R3, PT, PT, -R6, 0x40800000, RZ ;  /* 0x4080000006037810 */ /* 0x000fe40007ffe1ff */
[-C--:B------:R-:W-:Y:S02]  /*01a0*/  IADD3 R2, PT, PT, R9, -R6.reuse, RZ ;  /* 0x8000000609027210 */ /* 0x080fe40007ffe0ff */
[----:B------:R-:W-:Y:S01]  /*01b0*/  I2FP.F32.S32 R6, R6 ;  /* 0x0000000600067245 */ /* 0x000fe20000201400 */
[----:B------:R-:W-:-:S04]  /*01c0*/  FFMA R3, R3, R8, -1 ;  /* 0xbf80000003037423 */ /* 0x000fc80000000008 */
[----:B------:R-:W-:Y:S01]  /*01d0*/  FADD R2, R2, R3 ;  /* 0x0000000302027221 */ /* 0x000fe20000000000 */
[----:B------:R-:W-:-:S03]  /*01e0*/  FMUL R6, R6, 1.1920928955078125e-07 ;  /* 0x3400000006067820 */ /* 0x000fc60000400000 */
[----:B------:R-:W-:-:S04]  /*01f0*/  FFMA R3, R2, -R7, 0.10546888411045074463 ;  /* 0x3dd8001202037423 */ /* 0x000fc80000000807 */
[----:B------:R-:W-:-:S04]  /*0200*/  FFMA R3, R2, R3, -0.13229703903198242188 ;  /* 0xbe0778e002037423 */ /* 0x000fc80000000003 */
[----:B------:R-:W-:-:S04]  /*0210*/  FFMA R3, R2, R3, 0.14491446316242218018 ;  /* 0x3e14647502037423 */ /* 0x000fc80000000003 */
[----:B------:R-:W-:-:S04]  /*0220*/  FFMA R3, R2, R3, -0.16641564667224884033 ;  /* 0xbe2a68dd02037423 */ /* 0x000fc80000000003 */
[----:B------:R-:W-:-:S04]  /*0230*/  FFMA R3, R2, R3, 0.19988867640495300293 ;  /* 0x3e4caf9e02037423 */ /* 0x000fc80000000003 */
[----:B------:R-:W-:-:S04]  /*0240*/  FFMA R3, R2, R3, -0.25000196695327758789 ;  /* 0xbe80004202037423 */ /* 0x000fc80000000003 */
[----:B------:R-:W-:-:S04]  /*0250*/  FFMA R3, R2, R3, 0.33333510160446166992 ;  /* 0x3eaaaae602037423 */ /* 0x000fc80000000003 */
[----:B------:R-:W-:-:S04]  /*0260*/  FFMA R3, R2, R3, -0.5 ;  /* 0xbf00000002037423 */ /* 0x000fc80000000003 */
[----:B------:R-:W-:-:S04]  /*0270*/  FMUL R3, R2, R3 ;  /* 0x0000000302037220 */ /* 0x000fc80000400000 */
[----:B------:R-:W-:-:S04]  /*0280*/  FFMA R3, R2, R3, R2 ;  /* 0x0000000302037223 */ /* 0x000fc80000000002 */
[----:B------:R-:W-:Y:S01]  /*0290*/  FFMA R6, R6, 0.69314718246459960938, R3 ;  /* 0x3f31721806067823 */ /* 0x000fe20000000003 */
[C---:B------:R-:W-:Y:S01]  /*02a0*/  @P2 FFMA R6, R9.reuse, R4, +INF ;  /* 0x7f80000009062423 */ /* 0x040fe20000000004 */
[----:B------:R-:W0:Y:S01]  /*02b0*/  LDC.64 R2, c[0x0][0x388] ;  /* 0x0000e200ff027b82 */ /* 0x000e220000000a00 */
[----:B------:R-:W-:-:S04]  /*02c0*/  @P1 FSETP.NEU.AND P2, PT, R9, RZ, PT ;  /* 0x000000ff0900120b */ /* 0x000fc80003f4d000 */
[----:B------:R-:W-:-:S05]  /*02d0*/  @P1 FSEL R6, R6, -RZ, P2 ;  /* 0x800000ff06061208 */ /* 0x000fca0001000000 */
[----:B------:R-:W-:Y:S01]  /*02e0*/  @P0 FADD R6, R6, 0.69314718246459960938 ;  /* 0x3f31721806060421 */ /* 0x000fe20000000000 */
[----:B------:R-:W-:-:S04]  /*02f0*/  FSETP.NAN.AND P0, PT, |R0|, |R0|, PT ;  /* 0x400000000000720b */ /* 0x000fc80003f08200 */
[----:B------:R-:W-:Y:S01]  /*0300*/  LOP3.LUT R0, R6, 0x80000000, R0, 0xb8, !PT ;  /* 0x8000000006007812 */ /* 0x000fe200078eb800 */
[----:B0-----:R-:W-:-:S03]  /*0310*/  IMAD.WIDE.U32 R2, R5, 0x4, R2 ;  /* 0x0000000405027825 */ /* 0x001fc600078e0002 */
[----:B------:R-:W-:-:S05]  /*0320*/  FSEL R5, R0, R6, !P0 ;  /* 0x0000000600057208 */ /* 0x000fca0004000000 */
[----:B------:R-:W-:Y:S01]  /*0330*/  STG.E desc[UR6][R2.64], R5 ;  /* 0x0000000502007986 */ /* 0x000fe2000c101906 */
[----:B------:R-:W-:Y:S05]  /*0340*/  EXIT ;  /* 0x000000000000794d */ /* 0x000fea0003800000 */
.L_x_2:
        /* <DEDUP_REMOVED lines=11> */
.L_x_8:


//--------------------- .text.default_function_kernel --------------------------
	.section	.text.default_function_kernel,"ax",@progbits
	.align	128
        .global         default_function_kernel
        .type           default_function_kernel,@function
        .size           default_function_kernel,(.L_x_9 - default_function_kernel)
        .other          default_function_kernel,@"STO_CUDA_ENTRY STV_DEFAULT"
default_function_kernel:
.text.default_function_kernel:
        /* <DEDUP_REMOVED lines=11> */
[----:B--2---:R-:W-:-:S06]  /*00b0*/  FMUL.RZ R9, R2, 0.15915493667125701904 ;  /* 0x3e22f98302097820 */ /* 0x004fcc000040c000 */
[----:B------:R-:W0:Y:S02]  /*00c0*/  MUFU.SIN R9, R9 ;  /* 0x0000000900097308 */ /* 0x000e240000000400 */
[----:B0-----:R-:W-:Y:S01]  /*00d0*/  STG.E desc[UR6][R4.64], R9 ;  /* 0x0000000904007986 */ /* 0x001fe2000c101906 */
[----:B------:R-:W-:Y:S05]  /*00e0*/  EXIT ;  /* 0x000000000000794d */ /* 0x000fea0003800000 */
.L_x_3:
        /* <DEDUP_REMOVED lines=9> */
.L_x_9:


//--------------------- .text.default_function_kernel_2 --------------------------
	.section	.text.default_function_kernel_2,"ax",@progbits
	.align	128
        .global         default_function_kernel_2
        .type           default_function_kernel_2,@function
        .size           default_function_kernel_2,(.L_x_10 - default_function_kernel_2)
        .other          default_function_kernel_2,@"STO_CUDA_ENTRY STV_DEFAULT"
default_function_kernel_2:
.text.default_function_kernel_2:
[----:B------:R-:W-:Y:S01]  /*0000*/  LDC R1, c[0x0][0x37c] ;  /* 0x0000df00ff017b82 */ /* 0x000fe20000000800 */
[----:B------:R-:W0:Y:S07]  /*0010*/  S2R R0, SR_TID.X ;  /* 0x0000000000007919 */ /* 0x000e2e0000002100 */
[----:B------:R-:W0:Y:S01]  /*0020*/  LDC.64 R2, c[0x0][0x388] ;  /* 0x0000e200ff027b82 */ /* 0x000e220000000a00 */
[----:B------:R-:W1:Y:S01]  /*0030*/  LDCU.64 UR6, c[0x0][0x358] ;  /* 0x00006b00ff0677ac */ /* 0x000e620008000a00 */
[----:B0-----:R-:W-:-:S05]  /*0040*/  IMAD.WIDE.U32 R4, R0, 0x4, R2 ;  /* 0x0000000400047825 */ /* 0x001fca00078e0002 */
[----:B-1----:R-:W2:Y:S04]  /*0050*/  LDG.E.CONSTANT R10, desc[UR6][R4.64] ;  /* 0x00000006040a7981 */ /* 0x002ea8000c1e9900 */
[----:B------:R-:W3:Y:S04]  /*0060*/  LDG.E.CONSTANT R18, desc[UR6][R4.64+0x168] ;  /* 0x0001680604127981 */ /* 0x000ee8000c1e9900 */
[----:B------:R-:W4:Y:S04]  /*0070*/  LDG.E.CONSTANT R21, desc[UR6][R4.64+0x630] ;  /* 0x0006300604157981 */ /* 0x000f28000c1e9900 */
[----:B------:R-:W5:Y:S04]  /*0080*/  LDG.E.CONSTANT R30, desc[UR6][R4.64+0x1f8] ;  /* 0x0001f806041e7981 */ /* 0x000f68000c1e9900 */
        /* <DEDUP_REMOVED lines=27> */
[----:B------:R3:W5:Y:S01]  /*0240*/  LDG.E.CONSTANT R8, desc[UR6][R4.64+0x8b8] ;  /* 0x0008b80604087981 */ /* 0x000762000c1e9900 */
[----:B------:R-:W0:Y:S01]  /*0250*/  S2UR UR5, SR_CgaCtaId ;  /* 0x00000000000579c3 */ /* 0x000e220000008800 */
[----:B------:R-:W-:Y:S01]  /*0260*/  UMOV UR4, 0x400 ;  /* 0x0000040000047882 */ /* 0x000fe20000000000 */
[----:B------:R-:W-:-:S03]  /*0270*/  IMAD.WIDE.U32 R2, R0, 0x80, R2 ;  /* 0x0000008000027825 */ /* 0x000fc600078e0002 */
[----:B------:R-:W-:Y:S01]  /*0280*/  IADD3 R60, P0, PT, R2, 0x40, RZ ;  /* 0x00000040023c7810 */ /* 0x000fe20007f1e0ff */
[----:B0-----:R-:W-:Y:S01]  /*0290*/  ULEA UR4, UR5, UR4, 0x18 ;  /* 0x0000000405047291 */ /* 0x001fe2000f8ec0ff */
[----:B------:R-:W-:Y:S02]  /*02a0*/  HFMA2 R59, -RZ, RZ, 0, 0 ;  /* 0x00000000ff3b7431 */ /* 0x000fe400000001ff */
[----:B------:R-:W-:Y:S02]  /*02b0*/  IADD3.X R61, PT, PT, RZ, R3, RZ, P0, !PT ;  /* 0x00000003ff3d7210 */ /* 0x000fe400007fe4ff */
[----:B------:R-:W-:Y:S02]  /*02c0*/  CS2R R50, SRZ ;  /* 0x0000000000327805 */ /* 0x000fe4000001ff00 */
[----:B------:R-:W-:Y:S02]  /*02d0*/  CS2R R46, SRZ ;  /* 0x00000000002e7805 */ /* 0x000fe4000001ff00 */
[----:B------:R-:W-:-:S02]  /*02e0*/  CS2R R56, SRZ ;  /* 0x0000000000387805 */ /* 0x000fc4000001ff00 */
[----:B------:R-:W-:Y:S02]  /*02f0*/  CS2R R52, SRZ ;  /* 0x0000000000347805 */ /* 0x000fe4000001ff00 */
[----:B------:R-:W-:Y:S02]  /*0300*/  CS2R R54, SRZ ;  /* 0x0000000000367805 */ /* 0x000fe4000001ff00 */
[----:B------:R-:W-:Y:S02]  /*0310*/  CS2R R48, SRZ ;  /* 0x0000000000307805 */ /* 0x000fe4000001ff00 */
[----:B------:R-:W-:Y:S01]  /*0320*/  CS2R R44, SRZ ;  /* 0x00000000002c7805 */ /* 0x000fe2000001ff00 */
[----:B--2---:R-:W-:Y:S01]  /*0330*/  FMUL.RZ R10, R10, 0.15915493667125701904 ;  /* 0x3e22f9830a0a7820 */ /* 0x004fe2000040c000 */
[----:B---3--:R-:W-:-:S05]  /*0340*/  FMUL.RZ R4, R18, 0.15915493667125701904 ;  /* 0x3e22f98312047820 */ /* 0x008fca000040c000 */
[----:B------:R-:W0:Y:S01]  /*0350*/  MUFU.SIN R10, R10 ;  /* 0x0000000a000a7308 */ /* 0x000e220000000400 */
[----:B----4-:R-:W-:-:S07]  /*0360*/  FMUL.RZ R21, R21, 0.15915493667125701904 ;  /* 0x3e22f98315157820 */ /* 0x010fce000040c000 */
[----:B------:R-:W1:Y:S01]  /*0370*/  MUFU.SIN R4, R4 ;  /* 0x0000000400047308 */ /* 0x000e620000000400 */
[----:B-----5:R-:W-:Y:S01]  /*0380*/  FMUL.RZ R18, R30, 0.15915493667125701904 ;  /* 0x3e22f9831e127820 */ /* 0x020fe2000040c000 */
[----:B------:R-:W-:Y:S01]  /*0390*/  FMUL.RZ R30, R34, 0.15915493667125701904 ;  /* 0x3e22f983221e7820 */ /* 0x000fe2000040c000 */
[----:B------:R-:W-:Y:S01]  /*03a0*/  FMUL.RZ R5, R29, 0.15915493667125701904 ;  /* 0x3e22f9831d057820 */ /* 0x000fe2000040c000 */
[----:B------:R-:W-:-:S04]  /*03b0*/  FMUL.RZ R34, R36, 0.15915493667125701904 ;  /* 0x3e22f98324227820 */ /* 0x000fc8000040c000 */
[----:B------:R2:W-:Y:S01]  /*03c0*/  MUFU.SIN R36, R21 ;  /* 0x0000001500247308 */ /* 0x0005e20000000400 */
[----:B------:R-:W-:Y:S01]  /*03d0*/  FMUL.RZ R29, R33, 0.15915493667125701904 ;  /* 0x3e22f983211d7820 */ /* 0x000fe2000040c000 */
[----:B------:R-:W-:Y:S01]  /*03e0*/  FMUL.RZ R33, R35, 0.15915493667125701904 ;  /* 0x3e22f98323217820 */ /* 0x000fe2000040c000 */
[----:B--2---:R-:W-:Y:S01]  /*03f0*/  FMUL.RZ R21, R9, 0.15915493667125701904 ;  /* 0x3e22f98309157820 */ /* 0x004fe2000040c000 */
[----:B------:R-:W-:Y:S01]  /*0400*/  LEA R9, R0, UR4, 0x2 ;  /* 0x0000000400097c11 */ /* 0x000fe2000f8e10ff */
[----:B------:R-:W-:Y:S01]  /*0410*/  FMUL.RZ R11, R11, 0.15915493667125701904 ;  /* 0x3e22f9830b0b7820 */ /* 0x000fe2000040c000 */
        /* <DEDUP_REMOVED lines=16> */
[----:B0-----:R0:W-:Y:S01]  /*0520*/  STS [R9], R10 ;  /* 0x0000000a09007388 */ /* 0x0011e20000000800 */
[----:B------:R-:W-:-:S03]  /*0530*/  FMUL.RZ R19, R19, 0.15915493667125701904 ;  /* 0x3e22f98313137820 */ /* 0x000fc6000040c000 */
[----:B-1----:R1:W-:Y:S01]  /*0540*/  STS [R9+0x168], R4 ;  /* 0x0001680409007388 */ /* 0x0023e20000000800 */
[----:B------:R-:W-:Y:S01]  /*0550*/  FMUL.RZ R15, R15, 0.15915493667125701904 ;  /* 0x3e22f9830f0f7820 */ /* 0x000fe2000040c000 */
[----:B------:R-:W-:Y:S01]  /*0560*/  FMUL.RZ R13, R13, 0.15915493667125701904 ;  /* 0x3e22f9830d0d7820 */ /* 0x000fe2000040c000 */
[----:B------:R-:W-:Y:S01]  /*0570*/  FMUL.RZ R7, R7, 0.15915493667125701904 ;  /* 0x3e22f98307077820 */ /* 0x000fe2000040c000 */
[----:B------:R-:W-:Y:S01]  /*0580*/  FMUL.RZ R8, R8, 0.15915493667125701904 ;  /* 0x3e22f98308087820 */ /* 0x000fe2000040c000 */
[----:B------:R-:W2:Y:S08]  /*0590*/  MUFU.SIN R11, R11 ;  /* 0x0000000b000b7308 */ /* 0x000eb00000000400 */
[----:B------:R-:W3:Y:S08]  /*05a0*/  MUFU.SIN R12, R12 ;  /* 0x0000000c000c7308 */ /* 0x000ef00000000400 */
[----:B------:R-:W4:Y:S08]  /*05b0*/  MUFU.SIN R16, R16 ;  /* 0x0000001000107308 */ /* 0x000f300000000400 */
[----:B------:R-:W5:Y:S08]  /*05c0*/  MUFU.SIN R17, R17 ;  /* 0x0000001100117308 */ /* 0x000f700000000400 */
        /* <DEDUP_REMOVED lines=23> */
[----:B0-----:R-:W0:Y:S08]  /*0740*/  MUFU.SIN R10, R7 ;  /* 0x00000007000a7308 */ /* 0x001e300000000400 */
[----:B-1----:R-:W1:Y:S01]  /*0750*/  MUFU.SIN R4, R8 ;  /* 0x0000000800047308 */ /* 0x002e620000000400 */
[----:B--2---:R-:W-:Y:S04]  /*0760*/  STS [R9+0x48], R11 ;  /* 0x0000480b09007388 */ /* 0x004fe80000000800 */
[----:B---3--:R-:W-:Y:S04]  /*0770*/  STS [R9+0x90], R12 ;  /* 0x0000900c09007388 */ /* 0x008fe80000000800 */
[----:B----4-:R-:W-:Y:S04]  /*0780*/  STS [R9+0xd8], R16 ;  /* 0x0000d81009007388 */ /* 0x010fe80000000800 */
[----:B-----5:R-:W-:Y:S04]  /*0790*/  STS [R9+0x120], R17 ;  /* 0x0001201109007388 */ /* 0x020fe80000000800 */
[----:B------:R-:W-:Y:S04]  /*07a0*/  STS [R9+0x1b0], R5 ;  /* 0x0001b00509007388 */ /* 0x000fe80000000800 */
        /* <DEDUP_REMOVED lines=21> */
[----:B------:R2:W-:Y:S04]  /*0900*/  STS [R9+0x7e0], R2 ;  /* 0x0007e00209007388 */ /* 0x0005e80000000800 */
[----:B------:R3:W-:Y:S04]  /*0910*/  STS [R9+0x828], R6 ;  /* 0x0008280609007388 */ /* 0x0007e80000000800 */
[----:B0-----:R3:W-:Y:S04]  /*0920*/  STS [R9+0x870], R10 ;  /* 0x0008700a09007388 */ /* 0x0017e80000000800 */
[----:B-1----:R3:W-:Y:S01]  /*0930*/  STS [R9+0x8b8], R4 ;  /* 0x0008b80409007388 */ /* 0x0027e20000000800 */
[----:B--2---:R-:W-:-:S02]  /*0940*/  SHF.L.U32 R2, R0, 0x7, RZ ;  /* 0x0000000700027819 */ /* 0x004fc400000006ff */
[----:B------:R-:W-:Y:S02]  /*0950*/  CS2R R34, SRZ ;  /* 0x0000000000227805 */ /* 0x000fe4000001ff00 */
[----:B------:R-:W-:Y:S02]  /*0960*/  CS2R R42, SRZ ;  /* 0x00000000002a7805 */ /* 0x000fe4000001ff00 */
[----:B------:R-:W-:Y:S02]  /*0970*/  LOP3.LUT R2, R2, 0xf00, RZ, 0xc0, !PT ;  /* 0x00000f0002027812 */ /* 0x000fe400078ec0ff */
[----:B------:R-:W-:Y:S02]  /*0980*/  CS2R R30, SRZ ;  /* 0x00000000001e7805 */ /* 0x000fe4000001ff00 */
[----:B------:R-:W-:Y:S02]  /*0990*/  CS2R R40, SRZ ;  /* 0x0000000000287805 */ /* 0x000fe4000001ff00 */
[----:B------:R-:W-:-:S02]  /*09a0*/  CS2R R36, SRZ ;  /* 0x0000000000247805 */ /* 0x000fc4000001ff00 */
[----:B------:R-:W-:Y:S02]  /*09b0*/  CS2R R28, SRZ ;  /* 0x00000000001c7805 */ /* 0x000fe4000001ff00 */
[----:B------:R-:W-:Y:S02]  /*09c0*/  CS2R R32, SRZ ;  /* 0x0000000000207805 */ /* 0x000fe4000001ff00 */
[----:B------:R-:W-:Y:S02]  /*09d0*/  CS2R R38, SRZ ;  /* 0x0000000000267805 */ /* 0x000fe4000001ff00 */
[----:B------:R-:W-:Y:S02]  /*09e0*/  MOV R27, RZ ;  /* 0x000000ff001b7202 */ /* 0x000fe40000000f00 */
[----:B------:R-:W-:Y:S01]  /*09f0*/  IADD3 R2, PT, PT, R2, UR4, RZ ;  /* 0x0000000402027c10 */ /* 0x000fe2000fffe0ff */
[----:B------:R-:W-:Y:S01]  /*0a00*/  UMOV UR4, 0x10 ;  /* 0x0000001000047882 */ /* 0x000fe20000000000 */
[----:B---3--:R-:W-:Y:S06]  /*0a10*/  BAR.SYNC.DEFER_BLOCKING 0x0 ;  /* 0x0000000000007b1d */ /* 0x008fec0000010000 */
.L_x_4:
[----:B------:R-:W2:Y:S04]  /*0a20*/  LDG.E.CONSTANT R58, desc[UR6][R60.64+0x20] ;  /* 0x000020063c3a7981 */ /* 0x000ea8000c1e9900 */
        /* <DEDUP_REMOVED lines=14> */
[----:B------:R0:W5:Y:S04]  /*0b10*/  LDG.E.CONSTANT R5, desc[UR6][R60.64+0x2c] ;  /* 0x00002c063c057981 */ /* 0x000168000c1e9900 */
[----:B------:R-:W2:Y:S04]  /*0b20*/  LDS.128 R12, [R2+UR4+-0x10] ;  /* 0xfffff004020c7984 */ /* 0x000ea80008000c00 */
[----:B------:R-:W1:Y:S04]  /*0b30*/  LDS.128 R20, [R2+UR4] ;  /* 0x0000000402147984 */ /* 0x000e680008000c00 */
[----:B------:R-:W5:Y:S01]  /*0b40*/  LDS.128 R16, [R2+UR4+0x10] ;  /* 0x0000100402107984 */ /* 0x000f620008000c00 */
[----:B0-----:R-:W-:-:S04]  /*0b50*/  IADD3 R60, P0, PT, R60, 0x10, RZ ;  /* 0x000000103c3c7810 */ /* 0x001fc80007f1e0ff */
[----:B------:R-:W-:Y:S01]  /*0b60*/  IADD3.X R61, PT, PT, RZ, R61, RZ, P0, !PT ;  /* 0x0000003dff3d7210 */ /* 0x000fe200007fe4ff */
[----:B--2---:R-:W-:Y:S01]  /*0b70*/  FFMA R30, R12, R58, R30 ;  /* 0x0000003a0c1e7223 */ /* 0x004fe2000000001e */
[C---:B------:R-:W-:Y:S01]  /*0b80*/  FFMA R43, R58.reuse, R13, R43 ;  /* 0x0000000d3a2b7223 */ /* 0x040fe2000000002b */
[C---:B------:R-:W-:Y:S01]  /*0b90*/  FFMA R52, R58.reuse, R14, R52 ;  /* 0x0000000e3a347223 */ /* 0x040fe20000000034 */
[C---:B------:R-:W-:Y:S01]  /*0ba0*/  FFMA R56, R58.reuse, R15, R56 ;  /* 0x0000000f3a387223 */ /* 0x040fe20000000038 */
[C---:B-1----:R-:W-:Y:S01]  /*0bb0*/  FFMA R34, R58.reuse, R20, R34 ;  /* 0x000000143a227223 */ /* 0x042fe20000000022 */
[C---:B------:R-:W-:Y:S01]  /*0bc0*/  FFMA R47, R58.reuse, R21, R47 ;  /* 0x000000153a2f7223 */ /* 0x040fe2000000002f */
[----:B------:R-:W-:Y:S01]  /*0bd0*/  FFMA R51, R58, R22, R51 ;  /* 0x000000163a337223 */ /* 0x000fe20000000033 */
[----:B---3--:R-:W-:Y:S01]  /*0be0*/  FFMA R57, R64, R12, R57 ;  /* 0x0000000c40397223 */ /* 0x008fe20000000039 */
[----:B----4-:R-:W-:Y:S01]  /*0bf0*/  FFMA R54, R12, R63, R54 ;  /* 0x0000003f0c367223 */ /* 0x010fe20000000036 */
[CC--:B------:R-:W-:Y:S01]  /*0c00*/  FFMA R31, R64.reuse, R13.reuse, R31 ;  /* 0x0000000d401f7223 */ /* 0x0c0fe2000000001f */
[CC--:B------:R-:W-:Y:S01]  /*0c10*/  FFMA R32, R63.reuse, R13.reuse, R32 ;  /* 0x0000000d3f207223 */ /* 0x0c0fe20000000020 */
[----:B------:R-:W-:Y:S01]  /*0c20*/  FFMA R44, R64, R14, R44 ;  /* 0x0000000e402c7223 */ /* 0x000fe2000000002c */
[----:B-----5:R-:W-:Y:S01]  /*0c30*/  FFMA R55, R12, R62, R55 ;  /* 0x0000003e0c377223 */ /* 0x020fe20000000037 */
[C---:B------:R-:W-:Y:S01]  /*0c40*/  FFMA R33, R62.reuse, R13, R33 ;  /* 0x0000000d3e217223 */ /* 0x040fe20000000021 */
[CC--:B------:R-:W-:Y:S01]  /*0c50*/  FFMA R45, R63.reuse, R14.reuse, R45 ;  /* 0x0000000e3f2d7223 */ /* 0x0c0fe2000000002d */
[----:B------:R-:W-:Y:S01]  /*0c60*/  FFMA R46, R62, R14, R46 ;  /* 0x0000000e3e2e7223 */ /* 0x000fe2000000002e */
[-C--:B------:R-:W-:Y:S01]  /*0c70*/  FFMA R50, R64, R15.reuse, R50 ;  /* 0x0000000f40327223 */ /* 0x080fe20000000032 */
        /* <DEDUP_REMOVED lines=8> */
[CC--:B------:R-:W-:Y:S01]  /*0d00*/  FFMA R48, R64.reuse, R22.reuse, R48 ;  /* 0x0000001640307223 */ /* 0x0c0fe20000000030 */
[-C--:B------:R-:W-:Y:S01]  /*0d10*/  FFMA R38, R64, R23.reuse, R38 ;  /* 0x0000001740267223 */ /* 0x080fe20000000026 */
[CC--:B------:R-:W-:Y:S01]  /*0d20*/  FFMA R39, R63.reuse, R22.reuse, R39 ;  /* 0x000000163f277223 */ /* 0x0c0fe20000000027 */
[-C--:B------:R-:W-:Y:S01]  /*0d30*/  FFMA R42, R63, R23.reuse, R42 ;  /* 0x000000173f2a7223 */ /* 0x080fe2000000002a */
[C---:B------:R-:W-:Y:S01]  /*0d40*/  FFMA R41, R62.reuse, R22, R41 ;  /* 0x000000163e297223 */ /* 0x040fe20000000029 */
[-C--:B------:R-:W-:Y:S01]  /*0d50*/  FFMA R40, R62, R23.reuse, R40 ;  /* 0x000000173e287223 */ /* 0x080fe20000000028 */
[----:B------:R-:W-:Y:S01]  /*0d60*/  FFMA R58, R58, R23, R59 ;  /* 0x000000173a3a7223 */ /* 0x000fe2000000003b */
[----:B------:R-:W0:Y:S04]  /*0d70*/  LDS.128 R12, [R2+UR4+0x20] ;  /* 0x00002004020c7984 */ /* 0x000e280008000c00 */
[----:B------:R-:W1:Y:S01]  /*0d80*/  LDS.128 R20, [R2+UR4+0x30] ;  /* 0x0000300402147984 */ /* 0x000e620008000c00 */
[C---:B------:R-:W-:Y:S01]  /*0d90*/  FFMA R57, R11.reuse, R16, R57 ;  /* 0x000000100b397223 */ /* 0x040fe20000000039 */
[C---:B------:R-:W-:Y:S01]  /*0da0*/  FFMA R54, R16.reuse, R25, R54 ;  /* 0x0000001910367223 */ /* 0x040fe20000000036 */
[C---:B------:R-:W-:Y:S01]  /*0db0*/  FFMA R55, R16.reuse, R24, R55 ;  /* 0x0000001810377223 */ /* 0x040fe20000000037 */
[----:B------:R-:W-:Y:S01]  /*0dc0*/  FFMA R30, R16, R26, R30 ;  /* 0x0000001a101e7223 */ /* 0x000fe2000000001e */
[-C--:B------:R-:W-:Y:S01]  /*0dd0*/  FFMA R31, R11, R17.reuse, R31 ;  /* 0x000000110b1f7223 */ /* 0x080fe2000000001f */
[-C--:B------:R-:W-:Y:S01]  /*0de0*/  FFMA R32, R25, R17.reuse, R32 ;  /* 0x0000001119207223 */ /* 0x080fe20000000020 */
[-C--:B------:R-:W-:Y:S01]  /*0df0*/  FFMA R33, R24, R17.reuse, R33 ;  /* 0x0000001118217223 */ /* 0x080fe20000000021 */
        /* <DEDUP_REMOVED lines=8> */
[----:B------:R-:W-:-:S02]  /*0e80*/  FFMA R56, R26, R19, R56 ;  /* 0x000000131a387223 */ /* 0x000fc40000000038 */
[----:B------:R-:W2:Y:S01]  /*0e90*/  LDS.128 R16, [R2+UR4+0x40] ;  /* 0x0000400402107984 */ /* 0x000ea20008000c00 */
[-C--:B0-----:R-:W-:Y:S01]  /*0ea0*/  FFMA R29, R11, R12.reuse, R29 ;  /* 0x0000000c0b1d7223 */ /* 0x081fe2000000001d */
[-C--:B------:R-:W-:Y:S01]  /*0eb0*/  FFMA R27, R25, R12.reuse, R27 ;  /* 0x0000000c191b7223 */ /* 0x080fe2000000001b */
[-C--:B------:R-:W-:Y:S01]  /*0ec0*/  FFMA R28, R24, R12.reuse, R28 ;  /* 0x0000000c181c7223 */ /* 0x080fe2000000001c */
[----:B------:R-:W-:Y:S01]  /*0ed0*/  FFMA R34, R26, R12, R34 ;  /* 0x0000000c1a227223 */ /* 0x000fe20000000022 */
[-C--:B------:R-:W-:Y:S01]  /*0ee0*/  FFMA R35, R11, R13.reuse, R35 ;  /* 0x0000000d0b237223 */ /* 0x080fe20000000023 */
[-C--:B------:R-:W-:Y:S01]  /*0ef0*/  FFMA R36, R25, R13.reuse, R36 ;  /* 0x0000000d19247223 */ /* 0x080fe20000000024 */
[-C--:B------:R-:W-:Y:S01]  /*0f00*/  FFMA R37, R24, R13.reuse, R37 ;  /* 0x0000000d18257223 */ /* 0x080fe20000000025 */
[----:B------:R-:W-:Y:S01]  /*0f10*/  FFMA R47, R26, R13, R47 ;  /* 0x0000000d1a2f7223 */ /* 0x000fe2000000002f */
[CC--:B------:R-:W-:Y:S01]  /*0f20*/  FFMA R48, R11.reuse, R14.reuse, R48 ;  /* 0x0000000e0b307223 */ /* 0x0c0fe20000000030 */
[-C--:B------:R-:W-:Y:S01]  /*0f30*/  FFMA R38, R11, R15.reuse, R38 ;  /* 0x0000000f0b267223 */ /* 0x080fe20000000026 */
[CC--:B------:R-:W-:Y:S01]  /*0f40*/  FFMA R39, R25.reuse, R14.reuse, R39 ;  /* 0x0000000e19277223 */ /* 0x0c0fe20000000027 */
[-C--:B------:R-:W-:Y:S01]  /*0f50*/  FFMA R42, R25, R15.reuse, R42 ;  /* 0x0000000f192a7223 */ /* 0x080fe2000000002a */
[CC--:B------:R-:W-:Y:S01]  /*0f60*/  FFMA R41, R24.reuse, R14.reuse, R41 ;  /* 0x0000000e18297223 */ /* 0x0c0fe20000000029 */
[-C--:B------:R-:W-:Y:S01]  /*0f70*/  FFMA R40, R24, R15.reuse, R40 ;  /* 0x0000000f18287223 */ /* 0x080fe20000000028 */
[C---:B------:R-:W-:Y:S01]  /*0f80*/  FFMA R51, R26.reuse, R14, R51 ;  /* 0x0000000e1a337223 */ /* 0x040fe20000000033 */
[----:B------:R-:W-:Y:S01]  /*0f90*/  FFMA R58, R26, R15, R58 ;  /* 0x0000000f1a3a7223 */ /* 0x000fe2000000003a */
[C---:B-1----:R-:W-:Y:S01]  /*0fa0*/  FFMA R57, R3.reuse, R20, R57 ;  /* 0x0000001403397223 */ /* 0x042fe20000000039 */
[C---:B------:R-:W-:Y:S01]  /*0fb0*/  FFMA R54, R20.reuse, R6, R54 ;  /* 0x0000000614367223 */ /* 0x040fe20000000036 */
[C---:B------:R-:W-:Y:S01]  /*0fc0*/  FFMA R55, R20.reuse, R4, R55 ;  /* 0x0000000414377223 */ /* 0x040fe20000000037 */
[----:B------:R-:W-:Y:S01]  /*0fd0*/  FFMA R30, R20, R10, R30 ;  /* 0x0000000a141e7223 */ /* 0x000fe2000000001e */
[CC--:B------:R-:W-:Y:S01]  /*0fe0*/  FFMA R31, R3.reuse, R21.reuse, R31 ;  /* 0x00000015031f7223 */ /* 0x0c0fe2000000001f */
[-C--:B------:R-:W-:Y:S01]  /*0ff0*/  FFMA R32, R6, R21.reuse, R32 ;  /* 0x0000001506207223 */ /* 0x080fe20000000020 */
[-C--:B------:R-:W-:Y:S01]  /*1000*/  FFMA R33, R4, R21.reuse, R33 ;  /* 0x0000001504217223 */ /* 0x080fe20000000021 */
[----:B------:R-:W-:Y:S01]  /*1010*/  FFMA R43, R10, R21, R43 ;  /* 0x000000150a2b7223 */ /* 0x000fe2000000002b */
[CC--:B------:R-:W-:Y:S01]  /*1020*/  FFMA R44, R3.reuse, R22.reuse, R44 ;  /* 0x00000016032c7223 */ /* 0x0c0fe2000000002c */
[-C--:B------:R-:W-:Y:S01]  /*1030*/  FFMA R45, R6, R22.reuse, R45 ;  /* 0x00000016062d7223 */ /* 0x080fe2000000002d */
[-C--:B------:R-:W-:Y:S01]  /*1040*/  FFMA R46, R4, R22.reuse, R46 ;  /* 0x00000016042e7223 */ /* 0x080fe2000000002e */
[----:B------:R-:W-:Y:S01]  /*1050*/  FFMA R52, R10, R22, R52 ;  /* 0x000000160a347223 */ /* 0x000fe20000000034 */
[-C--:B------:R-:W-:Y:S01]  /*1060*/  FFMA R50, R3, R23.reuse, R50 ;  /* 0x0000001703327223 */ /* 0x080fe20000000032 */
[-C--:B------:R-:W-:Y:S01]  /*1070*/  FFMA R49, R6, R23.reuse, R49 ;  /* 0x0000001706317223 */ /* 0x080fe20000000031 */
[-C--:B------:R-:W-:Y:S01]  /*1080*/  FFMA R53, R4, R23.reuse, R53 ;  /* 0x0000001704357223 */ /* 0x080fe20000000035 */
[----:B------:R-:W-:Y:S01]  /*1090*/  FFMA R56, R10, R23, R56 ;  /* 0x000000170a387223 */ /* 0x000fe20000000038 */
[----:B------:R-:W0:Y:S04]  /*10a0*/  LDS.128 R12, [R2+UR4+0x50] ;  /* 0x00005004020c7984 */ /* 0x000e280008000c00 */
[----:B------:R-:W1:Y:S01]  /*10b0*/  LDS.128 R20, [R2+UR4+0x60] ;  /* 0x0000600402147984 */ /* 0x000e620008000c00 */
[----:B------:R-:W-:-:S04]  /*10c0*/  UIADD3 UR4, UPT, UPT, UR4, 0x80, URZ ;  /* 0x0000008004047890 */ /* 0x000fc8000fffe0ff */
[----:B------:R-:W-:Y:S01]  /*10d0*/  UISETP.NE.AND UP0, UPT, UR4, 0x110, UPT ;  /* 0x000001100400788c */ /* 0x000fe2000bf05270 */
[CC--:B--2---:R-:W-:Y:S01]  /*10e0*/  FFMA R29, R3.reuse, R16.reuse, R29 ;  /* 0x00000010031d7223 */ /* 0x0c4fe2000000001d */
[-C--:B------:R-:W-:Y:S01]  /*10f0*/  FFMA R27, R6, R16.reuse, R27 ;  /* 0x00000010061b7223 */ /* 0x080fe2000000001b */
[-C--:B------:R-:W-:Y:S01]  /*1100*/  FFMA R28, R4, R16.reuse, R28 ;  /* 0x00000010041c7223 */ /* 0x080fe2000000001c */
[----:B------:R-:W-:Y:S01]  /*1110*/  FFMA R34, R10, R16, R34 ;  /* 0x000000100a227223 */ /* 0x000fe20000000022 */
[CC--:B------:R-:W-:Y:S01]  /*1120*/  FFMA R35, R3.reuse, R17.reuse, R35 ;  /* 0x0000001103237223 */ /* 0x0c0fe20000000023 */
        /* <DEDUP_REMOVED lines=11> */
[C---:B0-----:R-:W-:Y:S01]  /*11e0*/  FFMA R57, R9.reuse, R12, R57 ;  /* 0x0000000c09397223 */ /* 0x041fe20000000039 */
[C---:B------:R-:W-:Y:S01]  /*11f0*/  FFMA R54, R12.reuse, R8, R54 ;  /* 0x000000080c367223 */ /* 0x040fe20000000036 */
[C---:B------:R-:W-:Y:S01]  /*1200*/  FFMA R55, R12.reuse, R7, R55 ;  /* 0x000000070c377223 */ /* 0x040fe20000000037 */
[----:B------:R-:W-:Y:S01]  /*1210*/  FFMA R30, R12, R5, R30 ;  /* 0x000000050c1e7223 */ /* 0x000fe2000000001e */
[-C--:B------:R-:W-:Y:S01]  /*1220*/  FFMA R31, R9, R13.reuse, R31 ;  /* 0x0000000d091f7223 */ /* 0x080fe2000000001f */
[CC--:B------:R-:W-:Y:S01]  /*1230*/  FFMA R32, R8.reuse, R13.reuse, R32 ;  /* 0x0000000d08207223 */ /* 0x0c0fe20000000020 */
[-C--:B------:R-:W-:Y:S01]  /*1240*/  FFMA R33, R7, R13.reuse, R33 ;  /* 0x0000000d07217223 */ /* 0x080fe20000000021 */
        /* <DEDUP_REMOVED lines=9> */
[-C--:B-1----:R-:W-:Y:S01]  /*12e0*/  FFMA R29, R9, R20.reuse, R29 ;  /* 0x00000014091d7223 */ /* 0x082fe2000000001d */
[CC--:B------:R-:W-:Y:S01]  /*12f0*/  FFMA R27, R8.reuse, R20.reuse, R27 ;  /* 0x00000014081b7223 */ /* 0x0c0fe2000000001b */
[-C--:B------:R-:W-:Y:S01]  /*1300*/  FFMA R28, R7, R20.reuse, R28 ;  /* 0x00000014071c7223 */ /* 0x080fe2000000001c */
[----:B------:R-:W-:Y:S01]  /*1310*/  FFMA R34, R5, R20, R34 ;  /* 0x0000001405227223 */ /* 0x000fe20000000022 */
[-C--:B------:R-:W-:Y:S01]  /*1320*/  FFMA R35, R9, R21.reuse, R35 ;  /* 0x0000001509237223 */ /* 0x080fe20000000023 */
[CC--:B------:R-:W-:Y:S01]  /*1330*/  FFMA R36, R8.reuse, R21.reuse, R36 ;  /* 0x0000001508247223 */ /* 0x0c0fe20000000024 */
        /* <DEDUP_REMOVED lines=10> */
[----:B------:R-:W-:Y:S06]  /*13e0*/  BRA.U UP0, `(.L_x_4) ;  /* 0xfffffff5008c7547 */ /* 0x000fec000b83ffff */
[----:B------:R-:W0:Y:S01]  /*13f0*/  LDC.64 R2, c[0x0][0x380] ;  /* 0x0000e000ff027b82 */ /* 0x000e220000000a00 */
[----:B------:R-:W-:-:S05]  /*1400*/  SHF.L.U32 R5, R0, 0x5, RZ ;  /* 0x0000000500057819 */ /* 0x000fca00000006ff */
[----:B0-----:R-:W-:-:S05]  /*1410*/  IMAD.WIDE.U32 R2, R5, 0x4, R2 ;  /* 0x0000000405027825 */ /* 0x001fca00078e0002 */
[----:B------:R-:W-:Y:S04]  /*1420*/  STG.E desc[UR6][R2.64], R57 ;  /* 0x0000003902007986 */ /* 0x000fe8000c101906 */
        /* <DEDUP_REMOVED lines=30> */
[----:B------:R-:W-:Y:S01]  /*1610*/  STG.E desc[UR6][R2.64+0x7c], R59 ;  /* 0x00007c3b02007986 */ /* 0x000fe2000c101906 */
[----:B------:R-:W-:Y:S05]  /*1620*/  EXIT ;  /* 0x000000000000794d */ /* 0x000fea0003800000 */
.L_x_5:
        /* <DEDUP_REMOVED lines=13> */
.L_x_10:


//--------------------- .nv.shared.reserved.0     --------------------------
	.section	.nv.shared.reserved.0,"aw",@nobits
	.weak		__nv_reservedSMEM_offset_0_alias
	.size		__nv_reservedSMEM_offset_0_alias, 0, 64
	.other		__nv_reservedSMEM_offset_0_alias,@"STO_CUDA_RESERVED_SHARED STV_DEFAULT"
__nv_reservedSMEM_offset_0_alias:
	.zero		0
	.zero		64


//--------------------- .nv.shared.default_function_kernel_2 --------------------------
	.section	.nv.shared.default_function_kernel_2,"aw",@nobits
	.sectionflags	@""
	.align	4
.nv.shared.default_function_kernel_2:
	.zero		3328


//--------------------- .nv.constant0.default_function_kernel_1 --------------------------
	.section	.nv.constant0.default_function_kernel_1,"a",@progbits
	.sectionflags	@""
	.align	4
.nv.constant0.default_function_kernel_1:
	.zero		912


//--------------------- .nv.constant0.default_function_kernel_4 --------------------------
	.section	.nv.constant0.default_function_kernel_4,"a",@progbits
	.sectionflags	@""
	.align	4
.nv.constant0.default_function_kernel_4:
	.zero		912


//--------------------- .nv.constant0.default_function_kernel_3 --------------------------
	.section	.nv.constant0.default_function_kernel_3,"a",@progbits
	.sectionflags	@""
	.align	4
.nv.constant0.default_function_kernel_3:
	.zero		912


//--------------------- .nv.constant0.default_function_kernel --------------------------
	.section	.nv.constant0.default_function_kernel,"a",@progbits
	.sectionflags	@""
	.align	4
.nv.constant0.default_function_kernel:
	.zero		912


//--------------------- .nv.constant0.default_function_kernel_2 --------------------------
	.section	.nv.constant0.default_function_kernel_2,"a",@progbits
	.sectionflags	@""
	.align	4
.nv.constant0.default_function_kernel_2:
	.zero		912


//--------------------- SYMBOLS --------------------------

	.type		.nv.reservedSmem.offset0,@object
	.size		.nv.reservedSmem.offset0,0x4
	.type		.nv.reservedSmem.cap,@object
	.size		.nv.reservedSmem.cap,0x4
